	.target	sm_100a

	.elftype	@"ET_EXEC"


//--------------------- .note.nv.tkinfo           --------------------------
	.section	.note.nv.tkinfo,"",@"SHT_NOTE"
	.sectionflags	@"SHF_NOTE_NV_TKINFO"
	.tkinfo
        /*0018*/ 	.word	0x00000002
        /*0030*/ 	.string	""
        /*0030*/ 	.string	"ptxas"
        /*0030*/ 	.string	"Cuda compilation tools, release 13.0, V13.0.88"
        /*0030*/ 	.string	"Build cuda_13.0.r13.0/compiler.36424714_0"
        /*0030*/ 	.string	"-arch sm_100a -m 64 "



//--------------------- .note.nv.cuinfo           --------------------------
	.section	.note.nv.cuinfo,"",@"SHT_NOTE"
	.sectionflags	@"SHF_NOTE_NV_CUINFO"
        /*0018*/ 	.short	0x0002
        /*001a*/ 	.short	0x0064
        /*001c*/ 	.short	0x0082
	.zero		2


//--------------------- .nv.info                  --------------------------
	.section	.nv.info,"",@"SHT_CUDA_INFO"
	.align	4


	//----- nvinfo : EIATTR_REGCOUNT
	.align		4
        /*0000*/ 	.byte	0x04, 0x2f
        /*0002*/ 	.short	(.L_19 - .L_18)
	.align		4
.L_18:
        /*0004*/ 	.word	index@(_ZN7cutlass13device_kernelINS_4gemm6kernel13GemmUniversalIN4cute5tupleIJiiiiEEENS1_10collective13CollectiveMmaINS1_35MainloopSm100TmaUmmaWarpSpecializedILi3ELi2ELi4ENS5_IJNS4_1CILi2EEENSA_ILi1EEESC_EEEEENS5_IJNSA_ILi256EEENSA_ILi64EEENSA_ILi128EEEEEEaNS5_IJlSC_lEEEaSJ_NS4_8TiledMMAINS4_8MMA_AtomIJNS4_21SM100_MMA_S8_2x1SM_SSIaaiLi256ELi64ELNS4_4UMMA5MajorE0ELSO_0ELNSN_8SaturateE0EEEEEENS4_6LayoutINS5_IJSC_SC_SC_EEENS5_IJNSA_ILi0EEESU_SU_EEEEENS5_IJNS4_10UnderscoreESX_SX_EEEEENS4_18SM100_TMA_2SM_LOADENS4_14ComposedLayoutINS4_7SwizzleILi3ELi4ELi3EEENS4_18smem_ptr_flag_bitsILi8EEENSS_INS5_IJNSA_ILi8EEESH_EEENS5_IJSH_SC_EEEEEEEvNS4_8identityES10_S1A_vS1B_EENS_8epilogue10collective18CollectiveEpilogueINS1D_23Sm100TmaWarpSpecializedILi1ELi1ELi64ELb0ELb0EEEJNS5_IJSH_SG_SH_EEENS5_IJNSS_ISH_SC_EENSS_ISG_SC_EEEEEaSJ_aSJ_NS1D_6fusion15FusionCallbacksIS1H_NS1M_17LinearCombinationIaiaiLNS_15FloatRoundStyleE2EEES1I_S1L_JEEENS4_5SM1004TMEM4LOAD26SM100_TMEM_LOAD_32dp32b64xENS4_13SM90_TMA_LOADENS11_INS12_ILi2ELi4ELi3EEES15_NSS_INS5_IJS16_SG_EEENS5_IJSG_SC_EEEEEEENS4_39AutoVectorizingCopyWithAssumedAlignmentILi128EEENS4_14SM90_TMA_STOREES21_S23_S23_EEEvvEEEEvNT_6ParamsE)
        /*0008*/ 	.word	0x000000c6


	//----- nvinfo : EIATTR_FRAME_SIZE
	.align		4
.L_19:
        /*000c*/ 	.byte	0x04, 0x11
        /*000e*/ 	.short	(.L_21 - .L_20)
	.align		4
.L_20:
        /*0010*/ 	.word	index@($__internal_2_$__cuda_sm10x_tcgen05_guardrail_trap_unallocated_columns_being_dealloced)
        /*0014*/ 	.word	0x00000000


	//----- nvinfo : EIATTR_FRAME_SIZE
	.align		4
.L_21:
        /*0018*/ 	.byte	0x04, 0x11
        /*001a*/ 	.short	(.L_23 - .L_22)
	.align		4
.L_22:
        /*001c*/ 	.word	index@($__internal_1_$__cuda_sm10x_tcgen05_guardrail_trap_phase_invalid_during_alloc)
        /*0020*/ 	.word	0x00000000


	//----- nvinfo : EIATTR_FRAME_SIZE
	.align		4
.L_23:
        /*0024*/ 	.byte	0x04, 0x11
        /*0026*/ 	.short	(.L_25 - .L_24)
	.align		4
.L_24:
        /*0028*/ 	.word	index@($__internal_0_$__cuda_sm10x_tcgen05_guardrail_trap_col_being_dealloced_not_returned_by_alloc)
        /*002c*/ 	.word	0x00000000


	//----- nvinfo : EIATTR_FRAME_SIZE
	.align		4
.L_25:
        /*0030*/ 	.byte	0x04, 0x11
        /*0032*/ 	.short	(.L_27 - .L_26)
	.align		4
.L_26:
        /*0034*/ 	.word	index@(_ZN7cutlass13device_kernelINS_4gemm6kernel13GemmUniversalIN4cute5tupleIJiiiiEEENS1_10collective13CollectiveMmaINS1_35MainloopSm100TmaUmmaWarpSpecializedILi3ELi2ELi4ENS5_IJNS4_1CILi2EEENSA_ILi1EEESC_EEEEENS5_IJNSA_ILi256EEENSA_ILi64EEENSA_ILi128EEEEEEaNS5_IJlSC_lEEEaSJ_NS4_8TiledMMAINS4_8MMA_AtomIJNS4_21SM100_MMA_S8_2x1SM_SSIaaiLi256ELi64ELNS4_4UMMA5MajorE0ELSO_0ELNSN_8SaturateE0EEEEEENS4_6LayoutINS5_IJSC_SC_SC_EEENS5_IJNSA_ILi0EEESU_SU_EEEEENS5_IJNS4_10UnderscoreESX_SX_EEEEENS4_18SM100_TMA_2SM_LOADENS4_14ComposedLayoutINS4_7SwizzleILi3ELi4ELi3EEENS4_18smem_ptr_flag_bitsILi8EEENSS_INS5_IJNSA_ILi8EEESH_EEENS5_IJSH_SC_EEEEEEEvNS4_8identityES10_S1A_vS1B_EENS_8epilogue10collective18CollectiveEpilogueINS1D_23Sm100TmaWarpSpecializedILi1ELi1ELi64ELb0ELb0EEEJNS5_IJSH_SG_SH_EEENS5_IJNSS_ISH_SC_EENSS_ISG_SC_EEEEEaSJ_aSJ_NS1D_6fusion15FusionCallbacksIS1H_NS1M_17LinearCombinationIaiaiLNS_15FloatRoundStyleE2EEES1I_S1L_JEEENS4_5SM1004TMEM4LOAD26SM100_TMEM_LOAD_32dp32b64xENS4_13SM90_TMA_LOADENS11_INS12_ILi2ELi4ELi3EEES15_NSS_INS5_IJS16_SG_EEENS5_IJSG_SC_EEEEEEENS4_39AutoVectorizingCopyWithAssumedAlignmentILi128EEENS4_14SM90_TMA_STOREES21_S23_S23_EEEvvEEEEvNT_6ParamsE)
        /*0038*/ 	.word	0x00000000


	//----- nvinfo : EIATTR_MIN_STACK_SIZE
	.align		4
.L_27:
        /*003c*/ 	.byte	0x04, 0x12
        /*003e*/ 	.short	(.L_29 - .L_28)
	.align		4
.L_28:
        /*0040*/ 	.word	index@(_ZN7cutlass13device_kernelINS_4gemm6kernel13GemmUniversalIN4cute5tupleIJiiiiEEENS1_10collective13CollectiveMmaINS1_35MainloopSm100TmaUmmaWarpSpecializedILi3ELi2ELi4ENS5_IJNS4_1CILi2EEENSA_ILi1EEESC_EEEEENS5_IJNSA_ILi256EEENSA_ILi64EEENSA_ILi128EEEEEEaNS5_IJlSC_lEEEaSJ_NS4_8TiledMMAINS4_8MMA_AtomIJNS4_21SM100_MMA_S8_2x1SM_SSIaaiLi256ELi64ELNS4_4UMMA5MajorE0ELSO_0ELNSN_8SaturateE0EEEEEENS4_6LayoutINS5_IJSC_SC_SC_EEENS5_IJNSA_ILi0EEESU_SU_EEEEENS5_IJNS4_10UnderscoreESX_SX_EEEEENS4_18SM100_TMA_2SM_LOADENS4_14ComposedLayoutINS4_7SwizzleILi3ELi4ELi3EEENS4_18smem_ptr_flag_bitsILi8EEENSS_INS5_IJNSA_ILi8EEESH_EEENS5_IJSH_SC_EEEEEEEvNS4_8identityES10_S1A_vS1B_EENS_8epilogue10collective18CollectiveEpilogueINS1D_23Sm100TmaWarpSpecializedILi1ELi1ELi64ELb0ELb0EEEJNS5_IJSH_SG_SH_EEENS5_IJNSS_ISH_SC_EENSS_ISG_SC_EEEEEaSJ_aSJ_NS1D_6fusion15FusionCallbacksIS1H_NS1M_17LinearCombinationIaiaiLNS_15FloatRoundStyleE2EEES1I_S1L_JEEENS4_5SM1004TMEM4LOAD26SM100_TMEM_LOAD_32dp32b64xENS4_13SM90_TMA_LOADENS11_INS12_ILi2ELi4ELi3EEES15_NSS_INS5_IJS16_SG_EEENS5_IJSG_SC_EEEEEEENS4_39AutoVectorizingCopyWithAssumedAlignmentILi128EEENS4_14SM90_TMA_STOREES21_S23_S23_EEEvvEEEEvNT_6ParamsE)
        /*0044*/ 	.word	0x00000000
.L_29:


//--------------------- .nv.compat                --------------------------
	.section	.nv.compat,"",@"SHT_CUDA_COMPAT_INFO"
	.align	4
        /*0000*/ 	.byte	0x02, 0x09, 0x01, 0x00, 0x02, 0x02, 0x03, 0x00, 0x02, 0x05, 0x06, 0x00, 0x03, 0x07, 0x01, 0x01
        /*0010*/ 	.byte	0x02, 0x03, 0x01, 0x00, 0x02, 0x06, 0x01, 0x00, 0x04, 0x0b, 0x08, 0x00, 0x01, 0x00, 0x00, 0x00
        /*0020*/ 	.byte	0x00, 0x00, 0x00, 0x00


//--------------------- .nv.info._ZN7cutlass13device_kernelINS_4gemm6kernel13GemmUniversalIN4cute5tupleIJiiiiEEENS1_10collective13CollectiveMmaINS1_35MainloopSm100TmaUmmaWarpSpecializedILi3ELi2ELi4ENS5_IJNS4_1CILi2EEENSA_ILi1EEESC_EEEEENS5_IJNSA_ILi256EEENSA_ILi64EEENSA_ILi128EEEEEEaNS5_IJlSC_lEEEaSJ_NS4_8TiledMMAINS4_8MMA_AtomIJNS4_21SM100_MMA_S8_2x1SM_SSIaaiLi256ELi64ELNS4_4UMMA5MajorE0ELSO_0ELNSN_8SaturateE0EEEEEENS4_6LayoutINS5_IJSC_SC_SC_EEENS5_IJNSA_ILi0EEESU_SU_EEEEENS5_IJNS4_10UnderscoreESX_SX_EEEEENS4_18SM100_TMA_2SM_LOADENS4_14ComposedLayoutINS4_7SwizzleILi3ELi4ELi3EEENS4_18smem_ptr_flag_bitsILi8EEENSS_INS5_IJNSA_ILi8EEESH_EEENS5_IJSH_SC_EEEEEEEvNS4_8identityES10_S1A_vS1B_EENS_8epilogue10collective18CollectiveEpilogueINS1D_23Sm100TmaWarpSpecializedILi1ELi1ELi64ELb0ELb0EEEJNS5_IJSH_SG_SH_EEENS5_IJNSS_ISH_SC_EENSS_ISG_SC_EEEEEaSJ_aSJ_NS1D_6fusion15FusionCallbacksIS1H_NS1M_17LinearCombinationIaiaiLNS_15FloatRoundStyleE2EEES1I_S1L_JEEENS4_5SM1004TMEM4LOAD26SM100_TMEM_LOAD_32dp32b64xENS4_13SM90_TMA_LOADENS11_INS12_ILi2ELi4ELi3EEES15_NSS_INS5_IJS16_SG_EEENS5_IJSG_SC_EEEEEEENS4_39AutoVectorizingCopyWithAssumedAlignmentILi128EEENS4_14SM90_TMA_STOREES21_S23_S23_EEEvvEEEEvNT_6ParamsE --------------------------
	.section	.nv.info._ZN7cutlass13device_kernelINS_4gemm6kernel13GemmUniversalIN4cute5tupleIJiiiiEEENS1_10collective13CollectiveMmaINS1_35MainloopSm100TmaUmmaWarpSpecializedILi3ELi2ELi4ENS5_IJNS4_1CILi2EEENSA_ILi1EEESC_EEEEENS5_IJNSA_ILi256EEENSA_ILi64EEENSA_ILi128EEEEEEaNS5_IJlSC_lEEEaSJ_NS4_8TiledMMAINS4_8MMA_AtomIJNS4_21SM100_MMA_S8_2x1SM_SSIaaiLi256ELi64ELNS4_4UMMA5MajorE0ELSO_0ELNSN_8SaturateE0EEEEEENS4_6LayoutINS5_IJSC_SC_SC_EEENS5_IJNSA_ILi0EEESU_SU_EEEEENS5_IJNS4_10UnderscoreESX_SX_EEEEENS4_18SM100_TMA_2SM_LOADENS4_14ComposedLayoutINS4_7SwizzleILi3ELi4ELi3EEENS4_18smem_ptr_flag_bitsILi8EEENSS_INS5_IJNSA_ILi8EEESH_EEENS5_IJSH_SC_EEEEEEEvNS4_8identityES10_S1A_vS1B_EENS_8epilogue10collective18CollectiveEpilogueINS1D_23Sm100TmaWarpSpecializedILi1ELi1ELi64ELb0ELb0EEEJNS5_IJSH_SG_SH_EEENS5_IJNSS_ISH_SC_EENSS_ISG_SC_EEEEEaSJ_aSJ_NS1D_6fusion15FusionCallbacksIS1H_NS1M_17LinearCombinationIaiaiLNS_15FloatRoundStyleE2EEES1I_S1L_JEEENS4_5SM1004TMEM4LOAD26SM100_TMEM_LOAD_32dp32b64xENS4_13SM90_TMA_LOADENS11_INS12_ILi2ELi4ELi3EEES15_NSS_INS5_IJS16_SG_EEENS5_IJSG_SC_EEEEEEENS4_39AutoVectorizingCopyWithAssumedAlignmentILi128EEENS4_14SM90_TMA_STOREES21_S23_S23_EEEvvEEEEvNT_6ParamsE,"",@"SHT_CUDA_INFO"
	.sectionflags	@""
	.align	4


	//----- nvinfo : EIATTR_CUDA_API_VERSION
	.align		4
        /*0000*/ 	.byte	0x04, 0x37
        /*0002*/ 	.short	(.L_31 - .L_30)
.L_30:
        /*0004*/ 	.word	0x00000082


	//----- nvinfo : EIATTR_KPARAM_INFO
	.align		4
.L_31:
        /*0008*/ 	.byte	0x04, 0x17
        /*000a*/ 	.short	(.L_33 - .L_32)
.L_32:
        /*000c*/ 	.word	0x00000000
        /*0010*/ 	.short	0x0000
        /*0012*/ 	.short	0x0000
        /*0014*/ 	.byte	0x00, 0xf0, 0x01, 0x20


	//----- nvinfo : EIATTR_AT_ENTRY_FRAGMENTS
	.align		4
.L_33:
        /*0018*/ 	.byte	0x04, 0x4f
        /*001a*/ 	.short	(.L_35 - .L_34)


	//   ....[0]....
.L_34:
        /*001c*/ 	.word	0x00000007


	//----- nvinfo : EIATTR_RESERVED_SMEM_USED
	.align		4
.L_35:
        /*0020*/ 	.byte	0x01, 0x41
	.zero		2


	//----- nvinfo : EIATTR_SPARSE_MMA_MASK
	.align		4
        /*0024*/ 	.byte	0x03, 0x50
        /*0026*/ 	.short	0x0000


	//----- nvinfo : EIATTR_TCGEN05_2CTA_USED
	.align		4
        /*0028*/ 	.byte	0x01, 0x52
	.zero		2


	//----- nvinfo : EIATTR_MAXREG_COUNT
	.align		4
        /*002c*/ 	.byte	0x03, 0x1b
        /*002e*/ 	.short	0x00ff


	//----- nvinfo : EIATTR_NUM_BARRIERS
	.align		4
        /*0030*/ 	.byte	0x02, 0x4c
        /*0032*/ 	.byte	0x07
	.zero		1


	//----- nvinfo : EIATTR_EXTERNS
	.align		4
        /*0034*/ 	.byte	0x04, 0x0f
        /*0036*/ 	.short	(.L_37 - .L_36)


	//   ....[0]....
	.align		4
.L_36:
        /*0038*/ 	.word	index@(__assertfail)


	//----- nvinfo : EIATTR_MERCURY_ISA_VERSION
	.align		4
.L_37:
        /*003c*/ 	.byte	0x03, 0x5f
        /*003e*/ 	.short	0x0101


	//----- nvinfo : EIATTR_INT_WARP_WIDE_INSTR_OFFSETS
	.align		4
        /*0040*/ 	.byte	0x04, 0x31
        /*0042*/ 	.short	(.L_39 - .L_38)


	//   ....[0]....
.L_38:
        /*0044*/ 	.word	0x00000c90


	//   ....[1]....
        /*0048*/ 	.word	0x00000d30


	//   ....[2]....
        /*004c*/ 	.word	0x00002090


	//   ....[3]....
        /*0050*/ 	.word	0x00003ee0


	//   ....[4]....
        /*0054*/ 	.word	0x00003f00


	//   ....[5]....
        /*0058*/ 	.word	0x00003f30


	//   ....[6]....
        /*005c*/ 	.word	0x00004940


	//   ....[7]....
        /*0060*/ 	.word	0x00004a60


	//----- nvinfo : EIATTR_COOP_GROUP_MASK_REGIDS
	.align		4
.L_39:
        /*0064*/ 	.byte	0x04, 0x29
        /*0066*/ 	.short	(.L_41 - .L_40)


	//   ....[0]....
.L_40:
        /*0068*/ 	.word	0xffffffff


	//   ....[1]....
        /*006c*/ 	.word	0xffffffff


	//   ....[2]....
        /*0070*/ 	.word	0xffffffff


	//   ....[3]....
        /*0074*/ 	.word	0xffffffff


	//   ....[4]....
        /*0078*/ 	.word	0xffffffff


	//   ....[5]....
        /*007c*/ 	.word	0xffffffff


	//   ....[6]....
        /*0080*/ 	.word	0xffffffff


	//   ....[7]....
        /*0084*/ 	.word	0xffffffff


	//   ....[8]....
        /*0088*/ 	.word	0xffffffff


	//   ....[9]....
        /*008c*/ 	.word	0xffffffff


	//   ....[10]....
        /*0090*/ 	.word	0xffffffff


	//   ....[11]....
        /*0094*/ 	.word	0xffffffff


	//   ....[12]....
        /*0098*/ 	.word	0xffffffff


	//   ....[13]....
        /*009c*/ 	.word	0xffffffff


	//----- nvinfo : EIATTR_COOP_GROUP_INSTR_OFFSETS
	.align		4
.L_41:
        /*00a0*/ 	.byte	0x04, 0x28
        /*00a2*/ 	.short	(.L_43 - .L_42)


	//   ....[0]....
.L_42:
        /*00a4*/ 	.word	0x000000c0


	//   ....[1]....
        /*00a8*/ 	.word	0x00000500


	//   ....[2]....
        /*00ac*/ 	.word	0x00000660


	//   ....[3]....
        /*00b0*/ 	.word	0x00000790


	//   ....[4]....
        /*00b4*/ 	.word	0x00000880


	//   ....[5]....
        /*00b8*/ 	.word	0x000009e0


	//   ....[6]....
        /*00bc*/ 	.word	0x00000b70


	//   ....[7]....
        /*00c0*/ 	.word	0x00000db0


	//   ....[8]....
        /*00c4*/ 	.word	0x00001f70


	//   ....[9]....
        /*00c8*/ 	.word	0x00002cc0


	//   ....[10]....
        /*00cc*/ 	.word	0x00003190


	//   ....[11]....
        /*00d0*/ 	.word	0x000031c0


	//   ....[12]....
        /*00d4*/ 	.word	0x00003de0


	//   ....[13]....
        /*00d8*/ 	.word	0x00003ff0


	//----- nvinfo : EIATTR_VRC_CTA_INIT_COUNT
	.align		4
.L_43:
        /*00dc*/ 	.byte	0x02, 0x4a
        /*00de*/ 	.byte	0x80
	.zero		1


	//----- nvinfo : EIATTR_SYSCALL_OFFSETS
	.align		4
        /*00e0*/ 	.byte	0x04, 0x46
        /*00e2*/ 	.short	(.L_45 - .L_44)


	//   ....[0]....
.L_44:
        /*00e4*/ 	.word	0x00005460


	//   ....[1]....
        /*00e8*/ 	.word	0x000055a0


	//   ....[2]....
        /*00ec*/ 	.word	0x00005d40


	//----- nvinfo : EIATTR_MBARRIER_INSTR_OFFSETS
	.align		4
.L_45:
        /*00f0*/ 	.byte	0x04, 0x39
        /*00f2*/ 	.short	(.L_47 - .L_46)


	//   ....[0]....
.L_46:
        /*00f4*/ 	.word	0x000005f0
        /*00f8*/ 	.word	0x000000ff
        /*00fc*/ 	.word	0x00000000
        /*0100*/ 	.short	0x0100
        /*0102*/ 	.byte	0x08
	.zero		1


	//   ....[1]....
        /*0104*/ 	.word	0x00000600
        /*0108*/ 	.word	0x000000ff
        /*010c*/ 	.word	0x00000018
        /*0110*/ 	.short	0x0100
        /*0112*/ 	.byte	0x08
	.zero		1


	//   ....[2]....
        /*0114*/ 	.word	0x00000610
        /*0118*/ 	.word	0x000000ff
        /*011c*/ 	.word	0x00000008
        /*0120*/ 	.short	0x0100
        /*0122*/ 	.byte	0x08
	.zero		1


	//   ....[3]....
        /*0124*/ 	.word	0x00000620
        /*0128*/ 	.word	0x000000ff
        /*012c*/ 	.word	0x00000020
        /*0130*/ 	.short	0x0100
        /*0132*/ 	.byte	0x08
	.zero		1


	//   ....[4]....
        /*0134*/ 	.word	0x00000630
        /*0138*/ 	.word	0x000000ff
        /*013c*/ 	.word	0x00000010
        /*0140*/ 	.short	0x0100
        /*0142*/ 	.byte	0x08
	.zero		1


	//   ....[5]....
        /*0144*/ 	.word	0x00000640
        /*0148*/ 	.word	0x000000ff
        /*014c*/ 	.word	0x00000028
        /*0150*/ 	.short	0x0100
        /*0152*/ 	.byte	0x08
	.zero		1


	//   ....[6]....
        /*0154*/ 	.word	0x00000760
        /*0158*/ 	.word	0x000000ff
        /*015c*/ 	.word	0x00000030
        /*0160*/ 	.short	0x0100
        /*0162*/ 	.byte	0x09
	.zero		1


	//   ....[7]....
        /*0164*/ 	.word	0x00000770
        /*0168*/ 	.word	0x000000ff
        /*016c*/ 	.word	0x00000038
        /*0170*/ 	.short	0x0100
        /*0172*/ 	.byte	0x09
	.zero		1


	//   ....[8]....
        /*0174*/ 	.word	0x00000850
        /*0178*/ 	.word	0x000000ff
        /*017c*/ 	.word	0x00000040
        /*0180*/ 	.short	0x0100
        /*0182*/ 	.byte	0x08
	.zero		1


	//   ....[9]....
        /*0184*/ 	.word	0x00000860
        /*0188*/ 	.word	0x000000ff
        /*018c*/ 	.word	0x00000048
        /*0190*/ 	.short	0x0100
        /*0192*/ 	.byte	0x08
	.zero		1


	//   ....[10]....
        /*0194*/ 	.word	0x00000990
        /*0198*/ 	.word	0x000000ff
        /*019c*/ 	.word	0x00000050
        /*01a0*/ 	.short	0x0100
        /*01a2*/ 	.byte	0x08
	.zero		1


	//   ....[11]....
        /*01a4*/ 	.word	0x000009a0
        /*01a8*/ 	.word	0x000000ff
        /*01ac*/ 	.word	0x00000060
        /*01b0*/ 	.short	0x0100
        /*01b2*/ 	.byte	0x08
	.zero		1


	//   ....[12]....
        /*01b4*/ 	.word	0x000009b0
        /*01b8*/ 	.word	0x000000ff
        /*01bc*/ 	.word	0x00000058
        /*01c0*/ 	.short	0x0100
        /*01c2*/ 	.byte	0x08
	.zero		1


	//   ....[13]....
        /*01c4*/ 	.word	0x000009c0
        /*01c8*/ 	.word	0x000000ff
        /*01cc*/ 	.word	0x00000068
        /*01d0*/ 	.short	0x0100
        /*01d2*/ 	.byte	0x08
	.zero		1


	//   ....[14]....
        /*01d4*/ 	.word	0x00000ae0
        /*01d8*/ 	.word	0x000000ff
        /*01dc*/ 	.word	0x00000070
        /*01e0*/ 	.short	0x0100
        /*01e2*/ 	.byte	0x09
	.zero		1


	//   ....[15]....
        /*01e4*/ 	.word	0x00000af0
        /*01e8*/ 	.word	0x000000ff
        /*01ec*/ 	.word	0x00000090
        /*01f0*/ 	.short	0x0100
        /*01f2*/ 	.byte	0x09
	.zero		1


	//   ....[16]....
        /*01f4*/ 	.word	0x00000b00
        /*01f8*/ 	.word	0x000000ff
        /*01fc*/ 	.word	0x00000078
        /*0200*/ 	.short	0x0100
        /*0202*/ 	.byte	0x09
	.zero		1


	//   ....[17]....
        /*0204*/ 	.word	0x00000b10
        /*0208*/ 	.word	0x000000ff
        /*020c*/ 	.word	0x00000098
        /*0210*/ 	.short	0x0100
        /*0212*/ 	.byte	0x09
	.zero		1


	//   ....[18]....
        /*0214*/ 	.word	0x00000b20
        /*0218*/ 	.word	0x000000ff
        /*021c*/ 	.word	0x00000080
        /*0220*/ 	.short	0x0100
        /*0222*/ 	.byte	0x09
	.zero		1


	//   ....[19]....
        /*0224*/ 	.word	0x00000b30
        /*0228*/ 	.word	0x000000ff
        /*022c*/ 	.word	0x000000a0
        /*0230*/ 	.short	0x0100
        /*0232*/ 	.byte	0x09
	.zero		1


	//   ....[20]....
        /*0234*/ 	.word	0x00000b40
        /*0238*/ 	.word	0x000000ff
        /*023c*/ 	.word	0x00000088
        /*0240*/ 	.short	0x0100
        /*0242*/ 	.byte	0x09
	.zero		1


	//   ....[21]....
        /*0244*/ 	.word	0x00000b50
        /*0248*/ 	.word	0x000000ff
        /*024c*/ 	.word	0x000000a8
        /*0250*/ 	.short	0x0100
        /*0252*/ 	.byte	0x09
	.zero		1


	//   ....[22]....
        /*0254*/ 	.word	0x00000c40
        /*0258*/ 	.word	0x000000ff
        /*025c*/ 	.word	0x000000b0
        /*0260*/ 	.short	0x0100
        /*0262*/ 	.byte	0x08
	.zero		1


	//   ....[23]....
        /*0264*/ 	.word	0x00000c50
        /*0268*/ 	.word	0x000000ff
        /*026c*/ 	.word	0x000000c0
        /*0270*/ 	.short	0x0100
        /*0272*/ 	.byte	0x08
	.zero		1


	//   ....[24]....
        /*0274*/ 	.word	0x00000c60
        /*0278*/ 	.word	0x000000ff
        /*027c*/ 	.word	0x000000b8
        /*0280*/ 	.short	0x0100
        /*0282*/ 	.byte	0x08
	.zero		1


	//   ....[25]....
        /*0284*/ 	.word	0x00000c70
        /*0288*/ 	.word	0x000000ff
        /*028c*/ 	.word	0x000000c8
        /*0290*/ 	.short	0x0100
        /*0292*/ 	.byte	0x08
	.zero		1


	//   ....[26]....
        /*0294*/ 	.word	0x00000d60
        /*0298*/ 	.word	0x000000ff
        /*029c*/ 	.word	0x000000d0
        /*02a0*/ 	.short	0x0100
        /*02a2*/ 	.byte	0x06
	.zero		1


	//   ....[27]....
        /*02a4*/ 	.word	0x00001770
        /*02a8*/ 	.word	0x00000003
        /*02ac*/ 	.word	0x000000c0
        /*02b0*/ 	.short	0x010a
        /*02b2*/ 	.byte	0xff
	.zero		1


	//   ....[28]....
        /*02b4*/ 	.word	0x000017a0
        /*02b8*/ 	.word	0x00000003
        /*02bc*/ 	.word	0x000000b0
        /*02c0*/ 	.short	0x0101
        /*02c2*/ 	.byte	0xff
	.zero		1


	//   ....[29]....
        /*02c4*/ 	.word	0x000018a0
        /*02c8*/ 	.word	0x000000ff
        /*02cc*/ 	.word	0x00000018
        /*02d0*/ 	.short	0x010a
        /*02d2*/ 	.byte	0x08
	.zero		1


	//   ....[30]....
        /*02d4*/ 	.word	0x00001970
        /*02d8*/ 	.word	0x000000ff
        /*02dc*/ 	.word	0x00000018
        /*02e0*/ 	.short	0x010a
        /*02e2*/ 	.byte	0x21
	.zero		1


	//   ....[31]....
        /*02e4*/ 	.word	0x00001b20
        /*02e8*/ 	.word	0x000000ff
        /*02ec*/ 	.word	0x00000018
        /*02f0*/ 	.short	0x010a
        /*02f2*/ 	.byte	0x08
	.zero		1


	//   ....[32]....
        /*02f4*/ 	.word	0x00001c20
        /*02f8*/ 	.word	0x000000ff
        /*02fc*/ 	.word	0x00000048
        /*0300*/ 	.short	0x0101
        /*0302*/ 	.byte	0x04
	.zero		1


	//   ....[33]....
        /*0304*/ 	.word	0x00001c40
        /*0308*/ 	.word	0x000000ff
        /*030c*/ 	.word	0x00000018
        /*0310*/ 	.short	0x010a
        /*0312*/ 	.byte	0x08
	.zero		1


	//   ....[34]....
        /*0314*/ 	.word	0x00001cc0
        /*0318*/ 	.word	0x000000ff
        /*031c*/ 	.word	0x00000018
        /*0320*/ 	.short	0x010a
        /*0322*/ 	.byte	0x11
	.zero		1


	//   ....[35]....
        /*0324*/ 	.word	0x00001e50
        /*0328*/ 	.word	0x000000ff
        /*032c*/ 	.word	0x00000018
        /*0330*/ 	.short	0x010a
        /*0332*/ 	.byte	0x08
	.zero		1


	//   ....[36]....
        /*0334*/ 	.word	0x00001fa0
        /*0338*/ 	.word	0x00000002
        /*033c*/ 	.word	0x00000050
        /*0340*/ 	.short	0x010a
        /*0342*/ 	.byte	0xff
	.zero		1


	//   ....[37]....
        /*0344*/ 	.word	0x00002060
        /*0348*/ 	.word	0x00000002
        /*034c*/ 	.word	0x00000000
        /*0350*/ 	.short	0x0101
        /*0352*/ 	.byte	0xff
	.zero		1


	//   ....[38]....
        /*0354*/ 	.word	0x000025c0
        /*0358*/ 	.word	0x000000ff
        /*035c*/ 	.word	0x00000000
        /*0360*/ 	.short	0x010a
        /*0362*/ 	.byte	0x05
	.zero		1


	//   ....[39]....
        /*0364*/ 	.word	0x00002650
        /*0368*/ 	.word	0x000000ff
        /*036c*/ 	.word	0x00000000
        /*0370*/ 	.short	0x010a
        /*0372*/ 	.byte	0x05
	.zero		1


	//   ....[40]....
        /*0374*/ 	.word	0x000026f0
        /*0378*/ 	.word	0x00000000
        /*037c*/ 	.word	0x00000000
        /*0380*/ 	.short	0x010a
        /*0382*/ 	.byte	0xff
	.zero		1


	//   ....[41]....
        /*0384*/ 	.word	0x00002820
        /*0388*/ 	.word	0x00000000
        /*038c*/ 	.word	0x000000b0
        /*0390*/ 	.short	0x010a
        /*0392*/ 	.byte	0xff
	.zero		1


	//   ....[42]....
        /*0394*/ 	.word	0x00002890
        /*0398*/ 	.word	0x00000004
        /*039c*/ 	.word	0x00000000
        /*03a0*/ 	.short	0x0101
        /*03a2*/ 	.byte	0xff
	.zero		1


	//   ....[43]....
        /*03a4*/ 	.word	0x000028b0
        /*03a8*/ 	.word	0x000000ff
        /*03ac*/ 	.word	0x00000060
        /*03b0*/ 	.short	0x010a
        /*03b2*/ 	.byte	0x05
	.zero		1


	//   ....[44]....
        /*03b4*/ 	.word	0x000029d0
        /*03b8*/ 	.word	0x00000000
        /*03bc*/ 	.word	0x00000050
        /*03c0*/ 	.short	0x010a
        /*03c2*/ 	.byte	0xff
	.zero		1


	//   ....[45]....
        /*03c4*/ 	.word	0x00002ad0
        /*03c8*/ 	.word	0x00000000
        /*03cc*/ 	.word	0x00000000
        /*03d0*/ 	.short	0x0101
        /*03d2*/ 	.byte	0xff
	.zero		1


	//   ....[46]....
        /*03d4*/ 	.word	0x00002b60
        /*03d8*/ 	.word	0x000000ff
        /*03dc*/ 	.word	0x00000060
        /*03e0*/ 	.short	0x0106
        /*03e2*/ 	.byte	0x05
	.zero		1


	//   ....[47]....
        /*03e4*/ 	.word	0x00002b80
        /*03e8*/ 	.word	0x000000ff
        /*03ec*/ 	.word	0x00000060
        /*03f0*/ 	.short	0x010a
        /*03f2*/ 	.byte	0x05
	.zero		1


	//   ....[48]....
        /*03f4*/ 	.word	0x00002c10
        /*03f8*/ 	.word	0x000000ff
        /*03fc*/ 	.word	0x00000060
        /*0400*/ 	.short	0x0106
        /*0402*/ 	.byte	0x04
	.zero		1


	//   ....[49]....
        /*0404*/ 	.word	0x00002c50
        /*0408*/ 	.word	0x00000000
        /*040c*/ 	.word	0x00000060
        /*0410*/ 	.short	0x010a
        /*0412*/ 	.byte	0xff
	.zero		1


	//   ....[50]....
        /*0414*/ 	.word	0x00002e90
        /*0418*/ 	.word	0x000000ff
        /*041c*/ 	.word	0x00000008
        /*0420*/ 	.short	0x010a
        /*0422*/ 	.byte	0x06
	.zero		1


	//   ....[51]....
        /*0424*/ 	.word	0x00002eb0
        /*0428*/ 	.word	0x000000ff
        /*042c*/ 	.word	0x00000008
        /*0430*/ 	.short	0x010a
        /*0432*/ 	.byte	0x06
	.zero		1


	//   ....[52]....
        /*0434*/ 	.word	0x00003040
        /*0438*/ 	.word	0x000000ff
        /*043c*/ 	.word	0x00000008
        /*0440*/ 	.short	0x010a
        /*0442*/ 	.byte	0x06
	.zero		1


	//   ....[53]....
        /*0444*/ 	.word	0x00003060
        /*0448*/ 	.word	0x000000ff
        /*044c*/ 	.word	0x00000008
        /*0450*/ 	.short	0x010a
        /*0452*/ 	.byte	0x06
	.zero		1


	//   ....[54]....
        /*0454*/ 	.word	0x00003120
        /*0458*/ 	.word	0x000000ff
        /*045c*/ 	.word	0x00000000
        /*0460*/ 	.short	0x0101
        /*0462*/ 	.byte	0x07
	.zero		1


	//   ....[55]....
        /*0464*/ 	.word	0x00003460
        /*0468*/ 	.word	0x00000000
        /*046c*/ 	.word	0x00000050
        /*0470*/ 	.short	0x010a
        /*0472*/ 	.byte	0xff
	.zero		1


	//   ....[56]....
        /*0474*/ 	.word	0x00003520
        /*0478*/ 	.word	0x00000000
        /*047c*/ 	.word	0x00000000
        /*0480*/ 	.short	0x0101
        /*0482*/ 	.byte	0xff
	.zero		1


	//   ....[57]....
        /*0484*/ 	.word	0x000035e0
        /*0488*/ 	.word	0x000000ff
        /*048c*/ 	.word	0x00000000
        /*0490*/ 	.short	0x010a
        /*0492*/ 	.byte	0x08
	.zero		1


	//   ....[58]....
        /*0494*/ 	.word	0x000035f0
        /*0498*/ 	.word	0x000000ff
        /*049c*/ 	.word	0x00000090
        /*04a0*/ 	.short	0x010a
        /*04a2*/ 	.byte	0x09
	.zero		1


	//   ....[59]....
        /*04a4*/ 	.word	0x000036a0
        /*04a8*/ 	.word	0x000000ff
        /*04ac*/ 	.word	0x00000000
        /*04b0*/ 	.short	0x010a
        /*04b2*/ 	.byte	0x08
	.zero		1


	//   ....[60]....
        /*04b4*/ 	.word	0x000037d0
        /*04b8*/ 	.word	0x000000ff
        /*04bc*/ 	.word	0x00000000
        /*04c0*/ 	.short	0x010a
        /*04c2*/ 	.byte	0x1e
	.zero		1


	//   ....[61]....
        /*04c4*/ 	.word	0x00003ad0
        /*04c8*/ 	.word	0x000000ff
        /*04cc*/ 	.word	0x00000000
        /*04d0*/ 	.short	0x010a
        /*04d2*/ 	.byte	0x08
	.zero		1


	//   ....[62]....
        /*04d4*/ 	.word	0x00003b60
        /*04d8*/ 	.word	0x000000ff
        /*04dc*/ 	.word	0x00000000
        /*04e0*/ 	.short	0x010a
        /*04e2*/ 	.byte	0x08
	.zero		1


	//   ....[63]....
        /*04e4*/ 	.word	0x00003bf0
        /*04e8*/ 	.word	0x000000ff
        /*04ec*/ 	.word	0x00000000
        /*04f0*/ 	.short	0x010a
        /*04f2*/ 	.byte	0x08
	.zero		1


	//   ....[64]....
        /*04f4*/ 	.word	0x00003c90
        /*04f8*/ 	.word	0x00000000
        /*04fc*/ 	.word	0x00000000
        /*0500*/ 	.short	0x010a
        /*0502*/ 	.byte	0xff
	.zero		1


	//   ....[65]....
        /*0504*/ 	.word	0x00003cd0
        /*0508*/ 	.word	0x00000000
        /*050c*/ 	.word	0x00000000
        /*0510*/ 	.short	0x010a
        /*0512*/ 	.byte	0xff
	.zero		1


	//   ....[66]....
        /*0514*/ 	.word	0x00003d40
        /*0518*/ 	.word	0x000000ff
        /*051c*/ 	.word	0x00000000
        /*0520*/ 	.short	0x0101
        /*0522*/ 	.byte	0x05
	.zero		1


	//   ....[67]....
        /*0524*/ 	.word	0x00003d80
        /*0528*/ 	.word	0x000000ff
        /*052c*/ 	.word	0x000000d0
        /*0530*/ 	.short	0x010a
        /*0532*/ 	.byte	0x07
	.zero		1


	//   ....[68]....
        /*0534*/ 	.word	0x00003dd0
        /*0538*/ 	.word	0x000000ff
        /*053c*/ 	.word	0x00000000
        /*0540*/ 	.short	0x0101
        /*0542*/ 	.byte	0x05
	.zero		1


	//   ....[69]....
        /*0544*/ 	.word	0x000041e0
        /*0548*/ 	.word	0x00000000
        /*054c*/ 	.word	0x00000050
        /*0550*/ 	.short	0x010a
        /*0552*/ 	.byte	0xff
	.zero		1


	//   ....[70]....
        /*0554*/ 	.word	0x000042d0
        /*0558*/ 	.word	0x00000000
        /*055c*/ 	.word	0x00000000
        /*0560*/ 	.short	0x0101
        /*0562*/ 	.byte	0xff
	.zero		1


	//   ....[71]....
        /*0564*/ 	.word	0x000045f0
        /*0568*/ 	.word	0x000000ff
        /*056c*/ 	.word	0x00000048
        /*0570*/ 	.short	0x010a
        /*0572*/ 	.byte	0x06
	.zero		1


	//   ....[72]....
        /*0574*/ 	.word	0x00004770
        /*0578*/ 	.word	0x000000ff
        /*057c*/ 	.word	0x00000038
        /*0580*/ 	.short	0x010a
        /*0582*/ 	.byte	0x06
	.zero		1


	//   ....[73]....
        /*0584*/ 	.word	0x00004aa0
        /*0588*/ 	.word	0x000000ff
        /*058c*/ 	.word	0x00000030
        /*0590*/ 	.short	0x010b
        /*0592*/ 	.byte	0x06
	.zero		1


	//   ....[74]....
        /*0594*/ 	.word	0x00004ac0
        /*0598*/ 	.word	0x000000ff
        /*059c*/ 	.word	0x00000000
        /*05a0*/ 	.short	0x0101
        /*05a2*/ 	.byte	0x25
	.zero		1


	//   ....[75]....
        /*05a4*/ 	.word	0x00004b00
        /*05a8*/ 	.word	0x00000000
        /*05ac*/ 	.word	0x00000038
        /*05b0*/ 	.short	0x010a
        /*05b2*/ 	.byte	0xff
	.zero		1


	//   ....[76]....
        /*05b4*/ 	.word	0x00004e70
        /*05b8*/ 	.word	0x00000000
        /*05bc*/ 	.word	0x00000050
        /*05c0*/ 	.short	0x010a
        /*05c2*/ 	.byte	0xff
	.zero		1


	//   ....[77]....
        /*05c4*/ 	.word	0x00004f80
        /*05c8*/ 	.word	0x00000000
        /*05cc*/ 	.word	0x00000000
        /*05d0*/ 	.short	0x0101
        /*05d2*/ 	.byte	0xff
	.zero		1


	//   ....[78]....
        /*05d4*/ 	.word	0x00005920
        /*05d8*/ 	.word	0x000000ff
        /*05dc*/ 	.word	0x00000030
        /*05e0*/ 	.short	0x010a
        /*05e2*/ 	.byte	0x2b
	.zero		1


	//   ....[79]....
        /*05e4*/ 	.word	0x00005930
        /*05e8*/ 	.word	0x000000bb
        /*05ec*/ 	.word	0x00000070
        /*05f0*/ 	.short	0x010a
        /*05f2*/ 	.byte	0xff
	.zero		1


	//   ....[80]....
        /*05f4*/ 	.word	0x00005ac0
        /*05f8*/ 	.word	0x000000ff
        /*05fc*/ 	.word	0x00000030
        /*0600*/ 	.short	0x010a
        /*0602*/ 	.byte	0x2b
	.zero		1


	//   ....[81]....
        /*0604*/ 	.word	0x00005bc0
        /*0608*/ 	.word	0x000000ff
        /*060c*/ 	.word	0x00000000
        /*0610*/ 	.short	0x0101
        /*0612*/ 	.byte	0x04
	.zero		1


	//   ....[82]....
        /*0614*/ 	.word	0x00005c20
        /*0618*/ 	.word	0x000000bb
        /*061c*/ 	.word	0x00000070
        /*0620*/ 	.short	0x010a
        /*0622*/ 	.byte	0xff
	.zero		1


	//   ....[83]....
        /*0624*/ 	.word	0x00005ec0
        /*0628*/ 	.word	0x000000bb
        /*062c*/ 	.word	0x00000000
        /*0630*/ 	.short	0x0101
        /*0632*/ 	.byte	0xff
	.zero		1


	//   ....[84]....
        /*0634*/ 	.word	0x00007170
        /*0638*/ 	.word	0x00000003
        /*063c*/ 	.word	0x000000c0
        /*0640*/ 	.short	0x010a
        /*0642*/ 	.byte	0xff
	.zero		1


	//   ....[85]....
        /*0644*/ 	.word	0x000071d0
        /*0648*/ 	.word	0x00000002
        /*064c*/ 	.word	0x00000018
        /*0650*/ 	.short	0x010a
        /*0652*/ 	.byte	0xff
	.zero		1


	//   ....[86]....
        /*0654*/ 	.word	0x00007230
        /*0658*/ 	.word	0x00000002
        /*065c*/ 	.word	0x00000018
        /*0660*/ 	.short	0x010a
        /*0662*/ 	.byte	0xff
	.zero		1


	//   ....[87]....
        /*0664*/ 	.word	0x00007280
        /*0668*/ 	.word	0x00000002
        /*066c*/ 	.word	0x00000050
        /*0670*/ 	.short	0x010a
        /*0672*/ 	.byte	0xff
	.zero		1


	//   ....[88]....
        /*0674*/ 	.word	0x000072e0
        /*0678*/ 	.word	0x00000000
        /*067c*/ 	.word	0x00000000
        /*0680*/ 	.short	0x010a
        /*0682*/ 	.byte	0xff
	.zero		1


	//   ....[89]....
        /*0684*/ 	.word	0x00007340
        /*0688*/ 	.word	0x00000000
        /*068c*/ 	.word	0x00000000
        /*0690*/ 	.short	0x010a
        /*0692*/ 	.byte	0xff
	.zero		1


	//   ....[90]....
        /*0694*/ 	.word	0x00007390
        /*0698*/ 	.word	0x00000000
        /*069c*/ 	.word	0x000000b0
        /*06a0*/ 	.short	0x010a
        /*06a2*/ 	.byte	0xff
	.zero		1


	//   ....[91]....
        /*06a4*/ 	.word	0x000073f0
        /*06a8*/ 	.word	0x00000000
        /*06ac*/ 	.word	0x00000060
        /*06b0*/ 	.short	0x010a
        /*06b2*/ 	.byte	0xff
	.zero		1


	//   ....[92]....
        /*06b4*/ 	.word	0x00007440
        /*06b8*/ 	.word	0x00000000
        /*06bc*/ 	.word	0x00000050
        /*06c0*/ 	.short	0x010a
        /*06c2*/ 	.byte	0xff
	.zero		1


	//   ....[93]....
        /*06c4*/ 	.word	0x000074a0
        /*06c8*/ 	.word	0x00000000
        /*06cc*/ 	.word	0x00000060
        /*06d0*/ 	.short	0x010a
        /*06d2*/ 	.byte	0xff
	.zero		1


	//   ....[94]....
        /*06d4*/ 	.word	0x00007500
        /*06d8*/ 	.word	0x00000004
        /*06dc*/ 	.word	0x00000008
        /*06e0*/ 	.short	0x010a
        /*06e2*/ 	.byte	0xff
	.zero		1


	//   ....[95]....
        /*06e4*/ 	.word	0x000075e0
        /*06e8*/ 	.word	0x00000002
        /*06ec*/ 	.word	0x00000008
        /*06f0*/ 	.short	0x010a
        /*06f2*/ 	.byte	0xff
	.zero		1


	//   ....[96]....
        /*06f4*/ 	.word	0x00007630
        /*06f8*/ 	.word	0x00000000
        /*06fc*/ 	.word	0x00000050
        /*0700*/ 	.short	0x010a
        /*0702*/ 	.byte	0xff
	.zero		1


	//   ....[97]....
        /*0704*/ 	.word	0x00007690
        /*0708*/ 	.word	0x00000000
        /*070c*/ 	.word	0x00000090
        /*0710*/ 	.short	0x010a
        /*0712*/ 	.byte	0xff
	.zero		1


	//   ....[98]....
        /*0714*/ 	.word	0x000076f0
        /*0718*/ 	.word	0x00000000
        /*071c*/ 	.word	0x00000000
        /*0720*/ 	.short	0x010a
        /*0722*/ 	.byte	0xff
	.zero		1


	//   ....[99]....
        /*0724*/ 	.word	0x00007750
        /*0728*/ 	.word	0x00000000
        /*072c*/ 	.word	0x00000000
        /*0730*/ 	.short	0x010a
        /*0732*/ 	.byte	0xff
	.zero		1


	//   ....[100]....
        /*0734*/ 	.word	0x000077b0
        /*0738*/ 	.word	0x00000000
        /*073c*/ 	.word	0x00000000
        /*0740*/ 	.short	0x010a
        /*0742*/ 	.byte	0xff
	.zero		1


	//   ....[101]....
        /*0744*/ 	.word	0x00007810
        /*0748*/ 	.word	0x00000000
        /*074c*/ 	.word	0x00000000
        /*0750*/ 	.short	0x010a
        /*0752*/ 	.byte	0xff
	.zero		1


	//   ....[102]....
        /*0754*/ 	.word	0x00007870
        /*0758*/ 	.word	0x00000000
        /*075c*/ 	.word	0x000000d0
        /*0760*/ 	.short	0x010a
        /*0762*/ 	.byte	0xff
	.zero		1


	//   ....[103]....
        /*0764*/ 	.word	0x000078c0
        /*0768*/ 	.word	0x00000000
        /*076c*/ 	.word	0x00000050
        /*0770*/ 	.short	0x010a
        /*0772*/ 	.byte	0xff
	.zero		1


	//   ....[104]....
        /*0774*/ 	.word	0x00007920
        /*0778*/ 	.word	0x00000000
        /*077c*/ 	.word	0x00000048
        /*0780*/ 	.short	0x010a
        /*0782*/ 	.byte	0xff
	.zero		1


	//   ....[105]....
        /*0784*/ 	.word	0x00007980
        /*0788*/ 	.word	0x00000003
        /*078c*/ 	.word	0x00000038
        /*0790*/ 	.short	0x010a
        /*0792*/ 	.byte	0xff
	.zero		1


	//   ....[106]....
        /*0794*/ 	.word	0x000079d0
        /*0798*/ 	.word	0x00000000
        /*079c*/ 	.word	0x00000050
        /*07a0*/ 	.short	0x010a
        /*07a2*/ 	.byte	0xff
	.zero		1


	//   ....[107]....
        /*07a4*/ 	.word	0x00007a30
        /*07a8*/ 	.word	0x00000000
        /*07ac*/ 	.word	0x00000030
        /*07b0*/ 	.short	0x010a
        /*07b2*/ 	.byte	0xff
	.zero		1


	//   ....[108]....
        /*07b4*/ 	.word	0x00007a80
        /*07b8*/ 	.word	0x000000bb
        /*07bc*/ 	.word	0x00000070
        /*07c0*/ 	.short	0x010a
        /*07c2*/ 	.byte	0xff
	.zero		1


	//----- nvinfo : EIATTR_NUM_MBARRIERS
	.align		4
.L_47:
        /*07c4*/ 	.byte	0x03, 0x38
        /*07c6*/ 	.short	0x001b


	//----- nvinfo : EIATTR_EXIT_INSTR_OFFSETS
	.align		4
        /*07c8*/ 	.byte	0x04, 0x1c
        /*07ca*/ 	.short	(.L_49 - .L_48)


	//   ....[0]....
.L_48:
        /*07cc*/ 	.word	0x00002720


	//   ....[1]....
        /*07d0*/ 	.word	0x00002c20


	//   ....[2]....
        /*07d4*/ 	.word	0x00002c80


	//   ....[3]....
        /*07d8*/ 	.word	0x00004000


	//   ....[4]....
        /*07dc*/ 	.word	0x00004b30


	//   ....[5]....
        /*07e0*/ 	.word	0x00004b70


	//   ....[6]....
        /*07e4*/ 	.word	0x00007160


	//----- nvinfo : EIATTR_MAX_THREADS
	.align		4
.L_49:
        /*07e8*/ 	.byte	0x04, 0x05
        /*07ea*/ 	.short	(.L_51 - .L_50)
.L_50:
        /*07ec*/ 	.word	0x00000100
        /*07f0*/ 	.word	0x00000001
        /*07f4*/ 	.word	0x00000001


	//----- nvinfo : EIATTR_CRS_STACK_SIZE
	.align		4
.L_51:
        /*07f8*/ 	.byte	0x04, 0x1e
        /*07fa*/ 	.short	(.L_53 - .L_52)
.L_52:
        /*07fc*/ 	.word	0x00000000


	//----- nvinfo : EIATTR_CBANK_PARAM_SIZE
	.align		4
.L_53:
        /*0800*/ 	.byte	0x03, 0x19
        /*0802*/ 	.short	0x0800


	//----- nvinfo : EIATTR_PARAM_CBANK
	.align		4
        /*0804*/ 	.byte	0x04, 0x0a
        /*0806*/ 	.short	(.L_55 - .L_54)
	.align		4
.L_54:
        /*0808*/ 	.word	index@(.nv.constant0._ZN7cutlass13device_kernelINS_4gemm6kernel13GemmUniversalIN4cute5tupleIJiiiiEEENS1_10collective13CollectiveMmaINS1_35MainloopSm100TmaUmmaWarpSpecializedILi3ELi2ELi4ENS5_IJNS4_1CILi2EEENSA_ILi1EEESC_EEEEENS5_IJNSA_ILi256EEENSA_ILi64EEENSA_ILi128EEEEEEaNS5_IJlSC_lEEEaSJ_NS4_8TiledMMAINS4_8MMA_AtomIJNS4_21SM100_MMA_S8_2x1SM_SSIaaiLi256ELi64ELNS4_4UMMA5MajorE0ELSO_0ELNSN_8SaturateE0EEEEEENS4_6LayoutINS5_IJSC_SC_SC_EEENS5_IJNSA_ILi0EEESU_SU_EEEEENS5_IJNS4_10UnderscoreESX_SX_EEEEENS4_18SM100_TMA_2SM_LOADENS4_14ComposedLayoutINS4_7SwizzleILi3ELi4ELi3EEENS4_18smem_ptr_flag_bitsILi8EEENSS_INS5_IJNSA_ILi8EEESH_EEENS5_IJSH_SC_EEEEEEEvNS4_8identityES10_S1A_vS1B_EENS_8epilogue10collective18CollectiveEpilogueINS1D_23Sm100TmaWarpSpecializedILi1ELi1ELi64ELb0ELb0EEEJNS5_IJSH_SG_SH_EEENS5_IJNSS_ISH_SC_EENSS_ISG_SC_EEEEEaSJ_aSJ_NS1D_6fusion15FusionCallbacksIS1H_NS1M_17LinearCombinationIaiaiLNS_15FloatRoundStyleE2EEES1I_S1L_JEEENS4_5SM1004TMEM4LOAD26SM100_TMEM_LOAD_32dp32b64xENS4_13SM90_TMA_LOADENS11_INS12_ILi2ELi4ELi3EEES15_NSS_INS5_IJS16_SG_EEENS5_IJSG_SC_EEEEEEENS4_39AutoVectorizingCopyWithAssumedAlignmentILi128EEENS4_14SM90_TMA_STOREES21_S23_S23_EEEvvEEEEvNT_6ParamsE)
        /*080c*/ 	.short	0x0380
        /*080e*/ 	.short	0x0800


	//----- nvinfo : EIATTR_SW_WAR
	.align		4
.L_55:
        /*0810*/ 	.byte	0x04, 0x36
        /*0812*/ 	.short	(.L_57 - .L_56)
.L_56:
        /*0814*/ 	.word	0x00000008
.L_57:


//--------------------- .nv.callgraph             --------------------------
	.section	.nv.callgraph,"",@"SHT_CUDA_CALLGRAPH"
	.align	4
	.sectionentsize	8
	.align		4
        /*0000*/ 	.word	0x00000000
	.align		4
        /*0004*/ 	.word	0xffffffff
	.align		4
        /*0008*/ 	.word	index@(_ZN7cutlass13device_kernelINS_4gemm6kernel13GemmUniversalIN4cute5tupleIJiiiiEEENS1_10collective13CollectiveMmaINS1_35MainloopSm100TmaUmmaWarpSpecializedILi3ELi2ELi4ENS5_IJNS4_1CILi2EEENSA_ILi1EEESC_EEEEENS5_IJNSA_ILi256EEENSA_ILi64EEENSA_ILi128EEEEEEaNS5_IJlSC_lEEEaSJ_NS4_8TiledMMAINS4_8MMA_AtomIJNS4_21SM100_MMA_S8_2x1SM_SSIaaiLi256ELi64ELNS4_4UMMA5MajorE0ELSO_0ELNSN_8SaturateE0EEEEEENS4_6LayoutINS5_IJSC_SC_SC_EEENS5_IJNSA_ILi0EEESU_SU_EEEEENS5_IJNS4_10UnderscoreESX_SX_EEEEENS4_18SM100_TMA_2SM_LOADENS4_14ComposedLayoutINS4_7SwizzleILi3ELi4ELi3EEENS4_18smem_ptr_flag_bitsILi8EEENSS_INS5_IJNSA_ILi8EEESH_EEENS5_IJSH_SC_EEEEEEEvNS4_8identityES10_S1A_vS1B_EENS_8epilogue10collective18CollectiveEpilogueINS1D_23Sm100TmaWarpSpecializedILi1ELi1ELi64ELb0ELb0EEEJNS5_IJSH_SG_SH_EEENS5_IJNSS_ISH_SC_EENSS_ISG_SC_EEEEEaSJ_aSJ_NS1D_6fusion15FusionCallbacksIS1H_NS1M_17LinearCombinationIaiaiLNS_15FloatRoundStyleE2EEES1I_S1L_JEEENS4_5SM1004TMEM4LOAD26SM100_TMEM_LOAD_32dp32b64xENS4_13SM90_TMA_LOADENS11_INS12_ILi2ELi4ELi3EEES15_NSS_INS5_IJS16_SG_EEENS5_IJSG_SC_EEEEEEENS4_39AutoVectorizingCopyWithAssumedAlignmentILi128EEENS4_14SM90_TMA_STOREES21_S23_S23_EEEvvEEEEvNT_6ParamsE)
	.align		4
        /*000c*/ 	.word	index@(__assertfail)
	.align		4
        /*0010*/ 	.word	0x00000000
	.align		4
        /*0014*/ 	.word	0xfffffffe
	.align		4
        /*0018*/ 	.word	0x00000000
	.align		4
        /*001c*/ 	.word	0xfffffffd
	.align		4
        /*0020*/ 	.word	0x00000000
	.align		4
        /*0024*/ 	.word	0xfffffffc


//--------------------- .nv.constant4             --------------------------
	.section	.nv.constant4,"a",@progbits
	.align	8
	.align		8
.nv.constant4:
        /*0000*/ 	.dword	__assertfail
	.align		8
        /*0008*/ 	.dword	__unnamed_1
	.align		8
        /*0010*/ 	.dword	__unnamed_2
	.align		8
        /*0018*/ 	.dword	_ZN39_INTERNAL_fa973fa9_4_k_cu_16183891_94844cuda3std3__45__cpo5beginE
	.align		8
        /*0020*/ 	.dword	_ZN39_INTERNAL_fa973fa9_4_k_cu_16183891_94844cuda3std3__45__cpo3endE
	.align		8
        /*0028*/ 	.dword	_ZN39_INTERNAL_fa973fa9_4_k_cu_16183891_94844cuda3std3__45__cpo6cbeginE
	.align		8
        /*0030*/ 	.dword	_ZN39_INTERNAL_fa973fa9_4_k_cu_16183891_94844cuda3std3__45__cpo4cendE
	.align		8
        /*0038*/ 	.dword	_ZN39_INTERNAL_fa973fa9_4_k_cu_16183891_94844cuda3std3__441_GLOBAL__N__fa973fa9_4_k_cu_16183891_94846ignoreE
	.align		8
        /*0040*/ 	.dword	_ZN39_INTERNAL_fa973fa9_4_k_cu_16183891_94844cuda3std3__419piecewise_constructE
	.align		8
        /*0048*/ 	.dword	_ZN39_INTERNAL_fa973fa9_4_k_cu_16183891_94844cuda3std3__48in_placeE
	.align		8
        /*0050*/ 	.dword	_ZN39_INTERNAL_fa973fa9_4_k_cu_16183891_94844cuda3std6ranges3__45__cpo4swapE
	.align		8
        /*0058*/ 	.dword	_ZN39_INTERNAL_fa973fa9_4_k_cu_16183891_94844cuda3std6ranges3__45__cpo9iter_moveE
	.align		8
        /*0060*/ 	.dword	_ZN39_INTERNAL_fa973fa9_4_k_cu_16183891_94844cute7productE
	.align		8
        /*0068*/ 	.dword	_ZN39_INTERNAL_fa973fa9_4_k_cu_16183891_94844cute1_E
	.align		8
        /*0070*/ 	.dword	$str$25
	.align		8
        /*0078*/ 	.dword	$str$26
	.align		8
        /*0080*/ 	.dword	$str$27
	.align		8
        /*0088*/ 	.dword	$str$28


//--------------------- .text._ZN7cutlass13device_kernelINS_4gemm6kernel13GemmUniversalIN4cute5tupleIJiiiiEEENS1_10collective13CollectiveMmaINS1_35MainloopSm100TmaUmmaWarpSpecializedILi3ELi2ELi4ENS5_IJNS4_1CILi2EEENSA_ILi1EEESC_EEEEENS5_IJNSA_ILi256EEENSA_ILi64EEENSA_ILi128EEEEEEaNS5_IJlSC_lEEEaSJ_NS4_8TiledMMAINS4_8MMA_AtomIJNS4_21SM100_MMA_S8_2x1SM_SSIaaiLi256ELi64ELNS4_4UMMA5MajorE0ELSO_0ELNSN_8SaturateE0EEEEEENS4_6LayoutINS5_IJSC_SC_SC_EEENS5_IJNSA_ILi0EEESU_SU_EEEEENS5_IJNS4_10UnderscoreESX_SX_EEEEENS4_18SM100_TMA_2SM_LOADENS4_14ComposedLayoutINS4_7SwizzleILi3ELi4ELi3EEENS4_18smem_ptr_flag_bitsILi8EEENSS_INS5_IJNSA_ILi8EEESH_EEENS5_IJSH_SC_EEEEEEEvNS4_8identityES10_S1A_vS1B_EENS_8epilogue10collective18CollectiveEpilogueINS1D_23Sm100TmaWarpSpecializedILi1ELi1ELi64ELb0ELb0EEEJNS5_IJSH_SG_SH_EEENS5_IJNSS_ISH_SC_EENSS_ISG_SC_EEEEEaSJ_aSJ_NS1D_6fusion15FusionCallbacksIS1H_NS1M_17LinearCombinationIaiaiLNS_15FloatRoundStyleE2EEES1I_S1L_JEEENS4_5SM1004TMEM4LOAD26SM100_TMEM_LOAD_32dp32b64xENS4_13SM90_TMA_LOADENS11_INS12_ILi2ELi4ELi3EEES15_NSS_INS5_IJS16_SG_EEENS5_IJSG_SC_EEEEEEENS4_39AutoVectorizingCopyWithAssumedAlignmentILi128EEENS4_14SM90_TMA_STOREES21_S23_S23_EEEvvEEEEvNT_6ParamsE --------------------------
	.section	.text._ZN7cutlass13device_kernelINS_4gemm6kernel13GemmUniversalIN4cute5tupleIJiiiiEEENS1_10collective13CollectiveMmaINS1_35MainloopSm100TmaUmmaWarpSpecializedILi3ELi2ELi4ENS5_IJNS4_1CILi2EEENSA_ILi1EEESC_EEEEENS5_IJNSA_ILi256EEENSA_ILi64EEENSA_ILi128EEEEEEaNS5_IJlSC_lEEEaSJ_NS4_8TiledMMAINS4_8MMA_AtomIJNS4_21SM100_MMA_S8_2x1SM_SSIaaiLi256ELi64ELNS4_4UMMA5MajorE0ELSO_0ELNSN_8SaturateE0EEEEEENS4_6LayoutINS5_IJSC_SC_SC_EEENS5_IJNSA_ILi0EEESU_SU_EEEEENS5_IJNS4_10UnderscoreESX_SX_EEEEENS4_18SM100_TMA_2SM_LOADENS4_14ComposedLayoutINS4_7SwizzleILi3ELi4ELi3EEENS4_18smem_ptr_flag_bitsILi8EEENSS_INS5_IJNSA_ILi8EEESH_EEENS5_IJSH_SC_EEEEEEEvNS4_8identityES10_S1A_vS1B_EENS_8epilogue10collective18CollectiveEpilogueINS1D_23Sm100TmaWarpSpecializedILi1ELi1ELi64ELb0ELb0EEEJNS5_IJSH_SG_SH_EEENS5_IJNSS_ISH_SC_EENSS_ISG_SC_EEEEEaSJ_aSJ_NS1D_6fusion15FusionCallbacksIS1H_NS1M_17LinearCombinationIaiaiLNS_15FloatRoundStyleE2EEES1I_S1L_JEEENS4_5SM1004TMEM4LOAD26SM100_TMEM_LOAD_32dp32b64xENS4_13SM90_TMA_LOADENS11_INS12_ILi2ELi4ELi3EEES15_NSS_INS5_IJS16_SG_EEENS5_IJSG_SC_EEEEEEENS4_39AutoVectorizingCopyWithAssumedAlignmentILi128EEENS4_14SM90_TMA_STOREES21_S23_S23_EEEvvEEEEvNT_6ParamsE,"ax",@progbits
	.align	128
.text._ZN7cutlass13device_kernelINS_4gemm6kernel13GemmUniversalIN4cute5tupleIJiiiiEEENS1_10collective13CollectiveMmaINS1_35MainloopSm100TmaUmmaWarpSpecializedILi3ELi2ELi4ENS5_IJNS4_1CILi2EEENSA_ILi1EEESC_EEEEENS5_IJNSA_ILi256EEENSA_ILi64EEENSA_ILi128EEEEEEaNS5_IJlSC_lEEEaSJ_NS4_8TiledMMAINS4_8MMA_AtomIJNS4_21SM100_MMA_S8_2x1SM_SSIaaiLi256ELi64ELNS4_4UMMA5MajorE0ELSO_0ELNSN_8SaturateE0EEEEEENS4_6LayoutINS5_IJSC_SC_SC_EEENS5_IJNSA_ILi0EEESU_SU_EEEEENS5_IJNS4_10UnderscoreESX_SX_EEEEENS4_18SM100_TMA_2SM_LOADENS4_14ComposedLayoutINS4_7SwizzleILi3ELi4ELi3EEENS4_18smem_ptr_flag_bitsILi8EEENSS_INS5_IJNSA_ILi8EEESH_EEENS5_IJSH_SC_EEEEEEEvNS4_8identityES10_S1A_vS1B_EENS_8epilogue10collective18CollectiveEpilogueINS1D_23Sm100TmaWarpSpecializedILi1ELi1ELi64ELb0ELb0EEEJNS5_IJSH_SG_SH_EEENS5_IJNSS_ISH_SC_EENSS_ISG_SC_EEEEEaSJ_aSJ_NS1D_6fusion15FusionCallbacksIS1H_NS1M_17LinearCombinationIaiaiLNS_15FloatRoundStyleE2EEES1I_S1L_JEEENS4_5SM1004TMEM4LOAD26SM100_TMEM_LOAD_32dp32b64xENS4_13SM90_TMA_LOADENS11_INS12_ILi2ELi4ELi3EEES15_NSS_INS5_IJS16_SG_EEENS5_IJSG_SC_EEEEEEENS4_39AutoVectorizingCopyWithAssumedAlignmentILi128EEENS4_14SM90_TMA_STOREES21_S23_S23_EEEvvEEEEvNT_6ParamsE:
        .type           _ZN7cutlass13device_kernelINS_4gemm6kernel13GemmUniversalIN4cute5tupleIJiiiiEEENS1_10collective13CollectiveMmaINS1_35MainloopSm100TmaUmmaWarpSpecializedILi3ELi2ELi4ENS5_IJNS4_1CILi2EEENSA_ILi1EEESC_EEEEENS5_IJNSA_ILi256EEENSA_ILi64EEENSA_ILi128EEEEEEaNS5_IJlSC_lEEEaSJ_NS4_8TiledMMAINS4_8MMA_AtomIJNS4_21SM100_MMA_S8_2x1SM_SSIaaiLi256ELi64ELNS4_4UMMA5MajorE0ELSO_0ELNSN_8SaturateE0EEEEEENS4_6LayoutINS5_IJSC_SC_SC_EEENS5_IJNSA_ILi0EEESU_SU_EEEEENS5_IJNS4_10UnderscoreESX_SX_EEEEENS4_18SM100_TMA_2SM_LOADENS4_14ComposedLayoutINS4_7SwizzleILi3ELi4ELi3EEENS4_18smem_ptr_flag_bitsILi8EEENSS_INS5_IJNSA_ILi8EEESH_EEENS5_IJSH_SC_EEEEEEEvNS4_8identityES10_S1A_vS1B_EENS_8epilogue10collective18CollectiveEpilogueINS1D_23Sm100TmaWarpSpecializedILi1ELi1ELi64ELb0ELb0EEEJNS5_IJSH_SG_SH_EEENS5_IJNSS_ISH_SC_EENSS_ISG_SC_EEEEEaSJ_aSJ_NS1D_6fusion15FusionCallbacksIS1H_NS1M_17LinearCombinationIaiaiLNS_15FloatRoundStyleE2EEES1I_S1L_JEEENS4_5SM1004TMEM4LOAD26SM100_TMEM_LOAD_32dp32b64xENS4_13SM90_TMA_LOADENS11_INS12_ILi2ELi4ELi3EEES15_NSS_INS5_IJS16_SG_EEENS5_IJSG_SC_EEEEEEENS4_39AutoVectorizingCopyWithAssumedAlignmentILi128EEENS4_14SM90_TMA_STOREES21_S23_S23_EEEvvEEEEvNT_6ParamsE,@function
        .size           _ZN7cutlass13device_kernelINS_4gemm6kernel13GemmUniversalIN4cute5tupleIJiiiiEEENS1_10collective13CollectiveMmaINS1_35MainloopSm100TmaUmmaWarpSpecializedILi3ELi2ELi4ENS5_IJNS4_1CILi2EEENSA_ILi1EEESC_EEEEENS5_IJNSA_ILi256EEENSA_ILi64EEENSA_ILi128EEEEEEaNS5_IJlSC_lEEEaSJ_NS4_8TiledMMAINS4_8MMA_AtomIJNS4_21SM100_MMA_S8_2x1SM_SSIaaiLi256ELi64ELNS4_4UMMA5MajorE0ELSO_0ELNSN_8SaturateE0EEEEEENS4_6LayoutINS5_IJSC_SC_SC_EEENS5_IJNSA_ILi0EEESU_SU_EEEEENS5_IJNS4_10UnderscoreESX_SX_EEEEENS4_18SM100_TMA_2SM_LOADENS4_14ComposedLayoutINS4_7SwizzleILi3ELi4ELi3EEENS4_18smem_ptr_flag_bitsILi8EEENSS_INS5_IJNSA_ILi8EEESH_EEENS5_IJSH_SC_EEEEEEEvNS4_8identityES10_S1A_vS1B_EENS_8epilogue10collective18CollectiveEpilogueINS1D_23Sm100TmaWarpSpecializedILi1ELi1ELi64ELb0ELb0EEEJNS5_IJSH_SG_SH_EEENS5_IJNSS_ISH_SC_EENSS_ISG_SC_EEEEEaSJ_aSJ_NS1D_6fusion15FusionCallbacksIS1H_NS1M_17LinearCombinationIaiaiLNS_15FloatRoundStyleE2EEES1I_S1L_JEEENS4_5SM1004TMEM4LOAD26SM100_TMEM_LOAD_32dp32b64xENS4_13SM90_TMA_LOADENS11_INS12_ILi2ELi4ELi3EEES15_NSS_INS5_IJS16_SG_EEENS5_IJSG_SC_EEEEEEENS4_39AutoVectorizingCopyWithAssumedAlignmentILi128EEENS4_14SM90_TMA_STOREES21_S23_S23_EEEvvEEEEvNT_6ParamsE,(.L_x_146 - _ZN7cutlass13device_kernelINS_4gemm6kernel13GemmUniversalIN4cute5tupleIJiiiiEEENS1_10collective13CollectiveMmaINS1_35MainloopSm100TmaUmmaWarpSpecializedILi3ELi2ELi4ENS5_IJNS4_1CILi2EEENSA_ILi1EEESC_EEEEENS5_IJNSA_ILi256EEENSA_ILi64EEENSA_ILi128EEEEEEaNS5_IJlSC_lEEEaSJ_NS4_8TiledMMAINS4_8MMA_AtomIJNS4_21SM100_MMA_S8_2x1SM_SSIaaiLi256ELi64ELNS4_4UMMA5MajorE0ELSO_0ELNSN_8SaturateE0EEEEEENS4_6LayoutINS5_IJSC_SC_SC_EEENS5_IJNSA_ILi0EEESU_SU_EEEEENS5_IJNS4_10UnderscoreESX_SX_EEEEENS4_18SM100_TMA_2SM_LOADENS4_14ComposedLayoutINS4_7SwizzleILi3ELi4ELi3EEENS4_18smem_ptr_flag_bitsILi8EEENSS_INS5_IJNSA_ILi8EEESH_EEENS5_IJSH_SC_EEEEEEEvNS4_8identityES10_S1A_vS1B_EENS_8epilogue10collective18CollectiveEpilogueINS1D_23Sm100TmaWarpSpecializedILi1ELi1ELi64ELb0ELb0EEEJNS5_IJSH_SG_SH_EEENS5_IJNSS_ISH_SC_EENSS_ISG_SC_EEEEEaSJ_aSJ_NS1D_6fusion15FusionCallbacksIS1H_NS1M_17LinearCombinationIaiaiLNS_15FloatRoundStyleE2EEES1I_S1L_JEEENS4_5SM1004TMEM4LOAD26SM100_TMEM_LOAD_32dp32b64xENS4_13SM90_TMA_LOADENS11_INS12_ILi2ELi4ELi3EEES15_NSS_INS5_IJS16_SG_EEENS5_IJSG_SC_EEEEEEENS4_39AutoVectorizingCopyWithAssumedAlignmentILi128EEENS4_14SM90_TMA_STOREES21_S23_S23_EEEvvEEEEvNT_6ParamsE)
        .other          _ZN7cutlass13device_kernelINS_4gemm6kernel13GemmUniversalIN4cute5tupleIJiiiiEEENS1_10collective13CollectiveMmaINS1_35MainloopSm100TmaUmmaWarpSpecializedILi3ELi2ELi4ENS5_IJNS4_1CILi2EEENSA_ILi1EEESC_EEEEENS5_IJNSA_ILi256EEENSA_ILi64EEENSA_ILi128EEEEEEaNS5_IJlSC_lEEEaSJ_NS4_8TiledMMAINS4_8MMA_AtomIJNS4_21SM100_MMA_S8_2x1SM_SSIaaiLi256ELi64ELNS4_4UMMA5MajorE0ELSO_0ELNSN_8SaturateE0EEEEEENS4_6LayoutINS5_IJSC_SC_SC_EEENS5_IJNSA_ILi0EEESU_SU_EEEEENS5_IJNS4_10UnderscoreESX_SX_EEEEENS4_18SM100_TMA_2SM_LOADENS4_14ComposedLayoutINS4_7SwizzleILi3ELi4ELi3EEENS4_18smem_ptr_flag_bitsILi8EEENSS_INS5_IJNSA_ILi8EEESH_EEENS5_IJSH_SC_EEEEEEEvNS4_8identityES10_S1A_vS1B_EENS_8epilogue10collective18CollectiveEpilogueINS1D_23Sm100TmaWarpSpecializedILi1ELi1ELi64ELb0ELb0EEEJNS5_IJSH_SG_SH_EEENS5_IJNSS_ISH_SC_EENSS_ISG_SC_EEEEEaSJ_aSJ_NS1D_6fusion15FusionCallbacksIS1H_NS1M_17LinearCombinationIaiaiLNS_15FloatRoundStyleE2EEES1I_S1L_JEEENS4_5SM1004TMEM4LOAD26SM100_TMEM_LOAD_32dp32b64xENS4_13SM90_TMA_LOADENS11_INS12_ILi2ELi4ELi3EEES15_NSS_INS5_IJS16_SG_EEENS5_IJSG_SC_EEEEEEENS4_39AutoVectorizingCopyWithAssumedAlignmentILi128EEENS4_14SM90_TMA_STOREES21_S23_S23_EEEvvEEEEvNT_6ParamsE,@"STO_CUDA_ENTRY STV_DEFAULT"
_ZN7cutlass13device_kernelINS_4gemm6kernel13GemmUniversalIN4cute5tupleIJiiiiEEENS1_10collective13CollectiveMmaINS1_35MainloopSm100TmaUmmaWarpSpecializedILi3ELi2ELi4ENS5_IJNS4_1CILi2EEENSA_ILi1EEESC_EEEEENS5_IJNSA_ILi256EEENSA_ILi64EEENSA_ILi128EEEEEEaNS5_IJlSC_lEEEaSJ_NS4_8TiledMMAINS4_8MMA_AtomIJNS4_21SM100_MMA_S8_2x1SM_SSIaaiLi256ELi64ELNS4_4UMMA5MajorE0ELSO_0ELNSN_8SaturateE0EEEEEENS4_6LayoutINS5_IJSC_SC_SC_EEENS5_IJNSA_ILi0EEESU_SU_EEEEENS5_IJNS4_10UnderscoreESX_SX_EEEEENS4_18SM100_TMA_2SM_LOADENS4_14ComposedLayoutINS4_7SwizzleILi3ELi4ELi3EEENS4_18smem_ptr_flag_bitsILi8EEENSS_INS5_IJNSA_ILi8EEESH_EEENS5_IJSH_SC_EEEEEEEvNS4_8identityES10_S1A_vS1B_EENS_8epilogue10collective18CollectiveEpilogueINS1D_23Sm100TmaWarpSpecializedILi1ELi1ELi64ELb0ELb0EEEJNS5_IJSH_SG_SH_EEENS5_IJNSS_ISH_SC_EENSS_ISG_SC_EEEEEaSJ_aSJ_NS1D_6fusion15FusionCallbacksIS1H_NS1M_17LinearCombinationIaiaiLNS_15FloatRoundStyleE2EEES1I_S1L_JEEENS4_5SM1004TMEM4LOAD26SM100_TMEM_LOAD_32dp32b64xENS4_13SM90_TMA_LOADENS11_INS12_ILi2ELi4ELi3EEES15_NSS_INS5_IJS16_SG_EEENS5_IJSG_SC_EEEEEEENS4_39AutoVectorizingCopyWithAssumedAlignmentILi128EEENS4_14SM90_TMA_STOREES21_S23_S23_EEEvvEEEEvNT_6ParamsE:
[----:B------:R-:W1:Y:S01]  /*0000*/  LDC R1, c[0x0][0x37c] ;  /* 0x0000df00ff017b82 */ /* 0x000e620000000800 */
[----:B------:R-:W2:Y:S01]  /*0010*/  S2R R175, SR_TID.X ;  /* 0x0000000000af7919 */ /* 0x000ea20000002100 */
[----:B------:R-:W3:Y:S06]  /*0020*/  LDCU.64 UR6, c[0x0][0x890] ;  /* 0x00011200ff0677ac */ /* 0x000eec0008000a00 */
[----:B------:R-:W4:Y:S01]  /*0030*/  S2UR UR37, SR_CgaCtaId ;  /* 0x00000000002579c3 */ /* 0x000f220000008800 */
[----:B------:R-:W-:Y:S02]  /*0040*/  PRMT R167, RZ, 0x7610, R167 ;  /* 0x00007610ffa77816 */ /* 0x000fe400000000a7 */
[----:B------:R-:W-:Y:S01]  /*0050*/  ELECT P1, URZ, PT ;  /* 0x0000000000ff782f */ /* 0x000fe20003820000 */
[----:B------:R-:W1:Y:S01]  /*0060*/  LDCU.64 UR40, c[0x0][0x358] ;  /* 0x00006b00ff2877ac */ /* 0x000e620008000a00 */
[----:B---3--:R-:W-:-:S04]  /*0070*/  UISETP.NE.U32.AND UP0, UPT, UR6, URZ, UPT ;  /* 0x000000ff0600728c */ /* 0x008fc8000bf05070 */
[----:B------:R-:W-:Y:S02]  /*0080*/  UISETP.NE.AND.EX UP0, UPT, UR7, URZ, UPT, UP0 ;  /* 0x000000ff0700728c */ /* 0x000fe4000bf05300 */
[----:B----4-:R-:W-:Y:S02]  /*0090*/  ULOP3.LUT UR5, UR37, 0x1, URZ, 0xc0, !UPT ;  /* 0x0000000125057892 */ /* 0x010fe4000f8ec0ff */
[----:B------:R-:W-:Y:S01]  /*00a0*/  ULOP3.LUT UR4, UR37, 0x1, URZ, 0x3c, !UPT ;  /* 0x0000000125047892 */ /* 0x000fe2000f8e3cff */
[----:B--2---:R-:W-:-:S05]  /*00b0*/  SHF.R.U32.HI R180, RZ, 0x5, R175 ;  /* 0x00000005ffb47819 */ /* 0x004fca00000116af */
[----:B------:R-:W2:Y:S02]  /*00c0*/  SHFL.IDX PT, R0, R180, RZ, 0x1f ;  /* 0x00001fffb4007589 */ /* 0x000ea400000e0000 */
[----:B--2---:R-:W-:Y:S01]  /*00d0*/  R2UR UR10, R0 ;  /* 0x00000000000a72ca */ /* 0x004fe200000e0000 */
[----:B-1----:R-:W-:-:S14]  /*00e0*/  BRA.U UP0, `(.L_x_0) ;  /* 0x00000001002c7547 */ /* 0x002fdc000b800000 */
[----:B------:R-:W1:Y:S02]  /*00f0*/  LDCU.64 UR8, c[0x0][0x888] ;  /* 0x00011100ff0877ac */ /* 0x000e640008000a00 */
[----:B-1----:R-:W-:-:S04]  /*0100*/  UISETP.NE.U32.AND UP0, UPT, UR8, URZ, UPT ;  /* 0x000000ff0800728c */ /* 0x002fc8000bf05070 */
[----:B------:R-:W-:-:S09]  /*0110*/  UISETP.NE.AND.EX UP0, UPT, UR9, URZ, UPT, UP0 ;  /* 0x000000ff0900728c */ /* 0x000fd2000bf05300 */
[----:B------:R-:W-:Y:S05]  /*0120*/  BRA.U !UP0, `(.L_x_1) ;  /* 0x0000000108107547 */ /* 0x000fea000b800000 */
[----:B------:R-:W1:Y:S02]  /*0130*/  LDC.64 R80, c[0x0][0x888] ;  /* 0x00022200ff507b82 */ /* 0x000e640000000a00 */
[----:B-1----:R1:W5:Y:S01]  /*0140*/  LDG.E R80, desc[UR40][R80.64] ;  /* 0x0000002850507981 */ /* 0x002362000c1e1900 */
[----:B------:R-:W-:Y:S01]  /*0150*/  HFMA2 R167, -RZ, RZ, 0, 5.9604644775390625e-08 ;  /* 0x00000001ffa77431 */ /* 0x000fe200000001ff */
[----:B------:R-:W-:Y:S05]  /*0160*/  BRA `(.L_x_0) ;  /* 0x00000000000c7947 */ /* 0x000fea0003800000 */
.L_x_1:
[----:B------:R-:W1:Y:S01]  /*0170*/  LDCU UR8, c[0x0][0x880] ;  /* 0x00011000ff0877ac */ /* 0x000e620008000800 */
[----:B------:R-:W-:Y:S01]  /*0180*/  HFMA2 R167, -RZ, RZ, 0, 5.9604644775390625e-08 ;  /* 0x00000001ffa77431 */ /* 0x000fe200000001ff */
[----:B-1----:R-:W-:-:S07]  /*0190*/  MOV R80, UR8 ;  /* 0x0000000800507c02 */ /* 0x002fce0008000f00 */
.L_x_0:
[----:B------:R-:W2:Y:S02]  /*01a0*/  LDCU.64 UR8, c[0x0][0x8b0] ;  /* 0x00011600ff0877ac */ /* 0x000ea40008000a00 */
[----:B--2---:R-:W-:-:S04]  /*01b0*/  UISETP.NE.U32.AND UP0, UPT, UR8, URZ, UPT ;  /* 0x000000ff0800728c */ /* 0x004fc8000bf05070 */
[----:B------:R-:W-:-:S09]  /*01c0*/  UISETP.NE.AND.EX UP0, UPT, UR9, URZ, UPT, UP0 ;  /* 0x000000ff0900728c */ /* 0x000fd2000bf05300 */
[----:B------:R-:W-:Y:S05]  /*01d0*/  BRA.U UP0, `(.L_x_2) ;  /* 0x0000000100247547 */ /* 0x000fea000b800000 */
[----:B------:R-:W2:Y:S02]  /*01e0*/  LDCU.64 UR8, c[0x0][0x8a8] ;  /* 0x00011500ff0877ac */ /* 0x000ea40008000a00 */
[----:B--2---:R-:W-:-:S04]  /*01f0*/  UISETP.NE.U32.AND UP0, UPT, UR8, URZ, UPT ;  /* 0x000000ff0800728c */ /* 0x004fc8000bf05070 */
[----:B------:R-:W-:-:S09]  /*0200*/  UISETP.NE.AND.EX UP0, UPT, UR9, URZ, UPT, UP0 ;  /* 0x000000ff0900728c */ /* 0x000fd2000bf05300 */
[----:B------:R-:W-:Y:S05]  /*0210*/  BRA.U !UP0, `(.L_x_3) ;  /* 0x00000001080c7547 */ /* 0x000fea000b800000 */
[----:B------:R-:W2:Y:S02]  /*0220*/  LDC.64 R78, c[0x0][0x8a8] ;  /* 0x00022a00ff4e7b82 */ /* 0x000ea40000000a00 */
[----:B--2---:R2:W5:Y:S01]  /*0230*/  LDG.E R78, desc[UR40][R78.64] ;  /* 0x000000284e4e7981 */ /* 0x004562000c1e1900 */
[----:B------:R-:W-:Y:S05]  /*0240*/  BRA `(.L_x_2) ;  /* 0x0000000000087947 */ /* 0x000fea0003800000 */
.L_x_3:
[----:B------:R-:W2:Y:S02]  /*0250*/  LDCU UR8, c[0x0][0x8a0] ;  /* 0x00011400ff0877ac */ /* 0x000ea40008000800 */
[----:B--2---:R-:W-:Y:S02]  /*0260*/  MOV R78, UR8 ;  /* 0x00000008004e7c02 */ /* 0x004fe40008000f00 */
.L_x_2:
[----:B------:R-:W-:Y:S01]  /*0270*/  IMAD.U32 R0, RZ, RZ, UR10 ;  /* 0x0000000aff007e24 */ /* 0x000fe2000f8e00ff */
[----:B------:R-:W-:Y:S04]  /*0280*/  BSSY.RECONVERGENT B0, `(.L_x_4) ;  /* 0x000000c000007945 */ /* 0x000fe80003800200 */
[C---:B------:R-:W-:Y:S02]  /*0290*/  ISETP.NE.OR P2, PT, R0.reuse, 0x1, !P1 ;  /* 0x000000010000780c */ /* 0x040fe40004f45670 */
[----:B------:R-:W-:-:S11]  /*02a0*/  ISETP.NE.OR P0, PT, R0, 0x3, !P1 ;  /* 0x000000030000780c */ /* 0x000fd60004f05670 */
[----:B------:R-:W-:Y:S05]  /*02b0*/  @P2 BRA `(.L_x_5) ;  /* 0x0000000000202947 */ /* 0x000fea0003800000 */
[----:B------:R-:W3:Y:S02]  /*02c0*/  LDCU.64 UR8, c[0x0][0x348] ;  /* 0x00006900ff0877ac */ /* 0x000ee40008000a00 */
[----:B---3--:R-:W-:Y:S02]  /*02d0*/  UIADD3 UR12, UP1, UPT, UR8, 0x80, URZ ;  /* 0x00000080080c7890 */ /* 0x008fe4000ff3e0ff */
[----:B------:R-:W-:Y:S02]  /*02e0*/  UIADD3 UR8, UP0, UPT, UR8, 0x180, URZ ;  /* 0x0000018008087890 */ /* 0x000fe4000ff1e0ff */
[----:B------:R-:W-:Y:S02]  /*02f0*/  UIADD3.X UR13, UPT, UPT, URZ, UR9, URZ, UP1, !UPT ;  /* 0x00000009ff0d7290 */ /* 0x000fe40008ffe4ff */
[----:B------:R-:W-:-:S07]  /*0300*/  UIADD3.X UR9, UPT, UPT, URZ, UR9, URZ, UP0, !UPT ;  /* 0x00000009ff097290 */ /* 0x000fce00087fe4ff */
[----:B------:R3:W-:Y:S02]  /*0310*/  UTMACCTL.PF [UR12] ;  /* 0x000000000c0079b9 */ /* 0x0007e40008040000 */
[----:B------:R3:W-:Y:S02]  /*0320*/  UTMACCTL.PF [UR8] ;  /* 0x00000000080079b9 */ /* 0x0007e40008040000 */
[----:B---3--:R-:W-:Y:S01]  /*0330*/  NOP ;  /* 0x0000000000007918 */ /* 0x008fe20000000000 */
.L_x_5:
[----:B------:R-:W-:Y:S05]  /*0340*/  BSYNC.RECONVERGENT B0 ;  /* 0x0000000000007941 */ /* 0x000fea0003800200 */
.L_x_4:
[----:B------:R-:W-:Y:S04]  /*0350*/  BSSY.RECONVERGENT B0, `(.L_x_6) ;  /* 0x000000a000007945 */ /* 0x000fe80003800200 */
        /* <DEDUP_REMOVED lines=9> */
.L_x_7:
[----:B------:R-:W-:Y:S05]  /*03f0*/  BSYNC.RECONVERGENT B0 ;  /* 0x0000000000007941 */ /* 0x000fea0003800200 */
.L_x_6:
[----:B------:R-:W3:Y:S01]  /*0400*/  LDCU.64 UR8, c[0x0][0x888] ;  /* 0x00011100ff0877ac */ /* 0x000ee20008000a00 */
[----:B------:R-:W-:Y:S02]  /*0410*/  UISETP.EQ.U32.AND UP1, UPT, UR6, URZ, UPT ;  /* 0x000000ff0600728c */ /* 0x000fe4000bf22070 */
[----:B------:R-:W-:Y:S02]  /*0420*/  UPLOP3.LUT UP5, UPT, UPT, UPT, UPT, 0x80, 0x8 ;  /* 0x000000000008789c */ /* 0x000fe40003faf070 */
[----:B---3--:R-:W-:-:S04]  /*0430*/  UISETP.NE.U32.AND UP0, UPT, UR8, URZ, UPT ;  /* 0x000000ff0800728c */ /* 0x008fc8000bf05070 */
[----:B------:R-:W-:-:S04]  /*0440*/  UISETP.NE.AND.EX UP0, UPT, UR9, URZ, UPT, UP0 ;  /* 0x000000ff0900728c */ /* 0x000fc8000bf05300 */
[----:B------:R-:W-:-:S04]  /*0450*/  UISETP.EQ.OR.EX UP2, UPT, UR7, URZ, !UP0, UP1 ;  /* 0x000000ff0700728c */ /* 0x000fc8000c742710 */
[----:B------:R-:W-:-:S05]  /*0460*/  UP2UR UR44, UPR, URZ, 0x4 ;  /* 0x00000004ff2c7883 */ /* 0x000fca0008000000 */
[----:B------:R-:W-:Y:S07]  /*0470*/  BRA.U !UP2, `(.L_x_8) ;  /* 0x000000010a207547 */ /* 0x000fee000b800000 */
[----:B-----5:R-:W-:Y:S01]  /*0480*/  R2UR UR8, R80 ;  /* 0x00000000500872ca */ /* 0x020fe200000e0000 */
[----:B------:R-:W-:Y:S02]  /*0490*/  UISETP.NE.U32.AND UP2, UPT, UR6, URZ, UPT ;  /* 0x000000ff0600728c */ /* 0x000fe4000bf45070 */
[----:B------:R-:W-:Y:S02]  /*04a0*/  USEL UR6, URZ, 0xffffffff, UP0 ;  /* 0xffffffffff067887 */ /* 0x000fe40008000000 */
[----:B------:R-:W-:-:S08]  /*04b0*/  UISETP.NE.AND.EX UP2, UPT, UR7, URZ, UPT, UP2 ;  /* 0x000000ff0700728c */ /* 0x000fd0000bf45320 */
[----:B------:R-:W-:-:S04]  /*04c0*/  UISETP.NE.AND UP1, UPT, UR8, URZ, UPT ;  /* 0x000000ff0800728c */ /* 0x000fc8000bf25270 */
[----:B------:R-:W-:-:S04]  /*04d0*/  @!UP2 USEL UR6, URZ, 0xffffffff, UP1 ;  /* 0xffffffffff06a887 */ /* 0x000fc80008800000 */
[----:B------:R-:W-:-:S04]  /*04e0*/  ULOP3.LUT UR6, UR6, 0x1, URZ, 0xc0, !UPT ;  /* 0x0000000106067892 */ /* 0x000fc8000f8ec0ff */
[----:B------:R-:W-:-:S11]  /*04f0*/  UISETP.NE.U32.AND UP5, UPT, UR6, 0x1, UPT ;  /* 0x000000010600788c */ /* 0x000fd6000bfa5070 */
.L_x_8:
[----:B------:R-:W3:Y:S01]  /*0500*/  SHFL.IDX PT, R0, R180, RZ, 0x1f ;  /* 0x00001fffb4007589 */ /* 0x000ee200000e0000 */
[----:B------:R-:W-:-:S04]  /*0510*/  UISETP.NE.AND UP1, UPT, UR10, 0x2, UPT ;  /* 0x000000020a00788c */ /* 0x000fc8000bf25270 */
[----:B------:R-:W-:Y:S02]  /*0520*/  UISETP.EQ.AND UP2, UPT, UR5, URZ, !UP1 ;  /* 0x000000ff0500728c */ /* 0x000fe4000cf42270 */
[----:B------:R-:W-:-:S04]  /*0530*/  USEL UR7, URZ, 0x1, UP1 ;  /* 0x00000001ff077887 */ /* 0x000fc80008800000 */
[----:B------:R-:W-:Y:S02]  /*0540*/  PLOP3.LUT P5, PT, P1, PT, UP2, 0x80, 0x8 ;  /* 0x000000000008781c */ /* 0x000fe40000faf028 */
[----:B---3--:R-:W-:-:S13]  /*0550*/  ISETP.NE.AND P0, PT, R0, RZ, PT ;  /* 0x000000ff0000720c */ /* 0x008fda0003f05270 */
[----:B------:R-:W-:Y:S05]  /*0560*/  @P0 BRA `(.L_x_9) ;  /* 0x00000000003c0947 */ /* 0x000fea0003800000 */
[----:B------:R-:W-:Y:S01]  /*0570*/  UMOV UR8, 0x400 ;  /* 0x0000040000087882 */ /* 0x000fe20000000000 */
[----:B------:R-:W-:Y:S01]  /*0580*/  UMOV UR6, 0x1 ;  /* 0x0000000100067882 */ /* 0x000fe20000000000 */
[----:B------:R-:W-:Y:S02]  /*0590*/  ULEA UR8, UR37, UR8, 0x18 ;  /* 0x0000000825087291 */ /* 0x000fe4000f8ec0ff */
[----:B------:R-:W-:-:S04]  /*05a0*/  UIADD3 UR12, UPT, UPT, -UR6, 0x100000, URZ ;  /* 0x00100000060c7890 */ /* 0x000fc8000fffe1ff */
[----:B------:R-:W-:Y:S02]  /*05b0*/  USHF.L.U32 UR13, UR12, 0xb, URZ ;  /* 0x0000000b0c0d7899 */ /* 0x000fe400080006ff */
[----:B------:R-:W-:Y:S01]  /*05c0*/  USHF.L.U32 UR12, UR12, 0x1, URZ ;  /* 0x000000010c0c7899 */ /* 0x000fe200080006ff */
[----:B------:R-:W-:Y:S01]  /*05d0*/  ELECT P0, URZ, PT ;  /* 0x0000000000ff782f */ /* 0x000fe20003800000 */
[----:B------:R-:W3:Y:S10]  /*05e0*/  FENCE.VIEW.ASYNC.S ;  /* 0x00000000000073c6 */ /* 0x000ef40000000000 */
[----:B---3--:R3:W4:Y:S01]  /*05f0*/  SYNCS.EXCH.64 URZ, [UR8], UR12 ;  /* 0x0000000c08ff75b2 */ /* 0x0087220008000100 */
[----:B------:R3:W1:Y:S01]  /*0600*/  SYNCS.EXCH.64 URZ, [UR8+0x18], UR12 ;  /* 0x0000180c08ff75b2 */ /* 0x0006620008000100 */
[----:B------:R3:W1:Y:S01]  /*0610*/  SYNCS.EXCH.64 URZ, [UR8+0x8], UR12 ;  /* 0x0000080c08ff75b2 */ /* 0x0006620008000100 */
[----:B------:R3:W1:Y:S01]  /*0620*/  SYNCS.EXCH.64 URZ, [UR8+0x20], UR12 ;  /* 0x0000200c08ff75b2 */ /* 0x0006620008000100 */
[----:B------:R3:W1:Y:S01]  /*0630*/  SYNCS.EXCH.64 URZ, [UR8+0x10], UR12 ;  /* 0x0000100c08ff75b2 */ /* 0x0006620008000100 */
[----:B------:R3:W1:Y:S01]  /*0640*/  SYNCS.EXCH.64 URZ, [UR8+0x28], UR12 ;  /* 0x0000280c08ff75b2 */ /* 0x0006620008000100 */
[----:B------:R-:W-:Y:S01]  /*0650*/  NOP ;  /* 0x0000000000007918 */ /* 0x000fe20000000000 */
.L_x_9:
[----:B------:R-:W2:Y:S01]  /*0660*/  SHFL.IDX PT, R0, R180, RZ, 0x1f ;  /* 0x00001fffb4007589 */ /* 0x000ea200000e0000 */
[----:B------:R-:W-:Y:S01]  /*0670*/  NOP ;  /* 0x0000000000007918 */ /* 0x000fe20000000000 */
[----:B--2---:R-:W-:-:S13]  /*0680*/  ISETP.NE.AND P0, PT, R0, 0x1, PT ;  /* 0x000000010000780c */ /* 0x004fda0003f05270 */
[----:B------:R-:W-:Y:S05]  /*0690*/  @P0 BRA `(.L_x_10) ;  /* 0x00000000003c0947 */ /* 0x000fea0003800000 */
[----:B------:R-:W-:Y:S01]  /*06a0*/  UMOV UR9, 0x400 ;  /* 0x0000040000097882 */ /* 0x000fe20000000000 */
[----:B---3--:R-:W-:Y:S01]  /*06b0*/  UMOV UR8, 0x20 ;  /* 0x0000002000087882 */ /* 0x008fe20000000000 */
[----:B------:R-:W-:Y:S01]  /*06c0*/  UMOV UR6, 0x80 ;  /* 0x0000008000067882 */ /* 0x000fe20000000000 */
[----:B------:R-:W-:Y:S02]  /*06d0*/  ULEA UR9, UR37, UR9, 0x18 ;  /* 0x0000000925097291 */ /* 0x000fe4000f8ec0ff */
[----:B------:R-:W-:-:S04]  /*06e0*/  UIADD3 UR12, UPT, UPT, -UR8, 0x100000, URZ ;  /* 0x00100000080c7890 */ /* 0x000fc8000fffe1ff */
[----:B------:R-:W-:Y:S02]  /*06f0*/  USHF.L.U32 UR13, UR12, 0xb, URZ ;  /* 0x0000000b0c0d7899 */ /* 0x000fe400080006ff */
[----:B------:R-:W-:Y:S02]  /*0700*/  USHF.L.U32 UR12, UR12, 0x1, URZ ;  /* 0x000000010c0c7899 */ /* 0x000fe400080006ff */
[----:B------:R-:W-:-:S04]  /*0710*/  UIADD3 UR14, UPT, UPT, -UR6, 0x100000, URZ ;  /* 0x00100000060e7890 */ /* 0x000fc8000fffe1ff */
[----:B------:R-:W-:Y:S02]  /*0720*/  USHF.L.U32 UR15, UR14, 0xb, URZ ;  /* 0x0000000b0e0f7899 */ /* 0x000fe400080006ff */
[----:B------:R-:W-:Y:S01]  /*0730*/  USHF.L.U32 UR14, UR14, 0x1, URZ ;  /* 0x000000010e0e7899 */ /* 0x000fe200080006ff */
[----:B------:R-:W-:Y:S01]  /*0740*/  ELECT P0, URZ, PT ;  /* 0x0000000000ff782f */ /* 0x000fe20003800000 */
[----:B------:R-:W2:Y:S02]  /*0750*/  FENCE.VIEW.ASYNC.S ;  /* 0x00000000000073c6 */ /* 0x000ea40000000000 */
[----:B--2---:R2:W3:Y:S08]  /*0760*/  SYNCS.EXCH.64 URZ, [UR9+0x30], UR12 ;  /* 0x0000300c09ff75b2 */ /* 0x0044f00008000100 */
[----:B------:R2:W1:Y:S01]  /*0770*/  SYNCS.EXCH.64 URZ, [UR9+0x38], UR14 ;  /* 0x0000380e09ff75b2 */ /* 0x0004620008000100 */
[----:B------:R-:W-:Y:S01]  /*0780*/  NOP ;  /* 0x0000000000007918 */ /* 0x000fe20000000000 */
.L_x_10:
[----:B------:R-:W4:Y:S01]  /*0790*/  SHFL.IDX PT, R0, R180, RZ, 0x1f ;  /* 0x00001fffb4007589 */ /* 0x000f2200000e0000 */
[----:B------:R-:W-:Y:S01]  /*07a0*/  NOP ;  /* 0x0000000000007918 */ /* 0x000fe20000000000 */
[----:B----4-:R-:W-:-:S13]  /*07b0*/  ISETP.NE.AND P0, PT, R0, 0x3, PT ;  /* 0x000000030000780c */ /* 0x010fda0003f05270 */
[----:B------:R-:W-:Y:S05]  /*07c0*/  @P0 BRA `(.L_x_11) ;  /* 0x00000000002c0947 */ /* 0x000fea0003800000 */
[----:B---3--:R-:W-:Y:S01]  /*07d0*/  UMOV UR8, 0x400 ;  /* 0x0000040000087882 */ /* 0x008fe20000000000 */
[----:B------:R-:W-:Y:S01]  /*07e0*/  UMOV UR6, 0x20 ;  /* 0x0000002000067882 */ /* 0x000fe20000000000 */
[----:B------:R-:W-:Y:S02]  /*07f0*/  ULEA UR8, UR37, UR8, 0x18 ;  /* 0x0000000825087291 */ /* 0x000fe4000f8ec0ff */
[----:B--2---:R-:W-:-:S04]  /*0800*/  UIADD3 UR12, UPT, UPT, -UR6, 0x100000, URZ ;  /* 0x00100000060c7890 */ /* 0x004fc8000fffe1ff */
[----:B------:R-:W-:Y:S02]  /*0810*/  USHF.L.U32 UR13, UR12, 0xb, URZ ;  /* 0x0000000b0c0d7899 */ /* 0x000fe400080006ff */
[----:B------:R-:W-:Y:S01]  /*0820*/  USHF.L.U32 UR12, UR12, 0x1, URZ ;  /* 0x000000010c0c7899 */ /* 0x000fe200080006ff */
[----:B------:R-:W-:Y:S01]  /*0830*/  ELECT P0, URZ, PT ;  /* 0x0000000000ff782f */ /* 0x000fe20003800000 */
[----:B------:R-:W2:Y:S10]  /*0840*/  FENCE.VIEW.ASYNC.S ;  /* 0x00000000000073c6 */ /* 0x000eb40000000000 */
[----:B--2---:R4:W2:Y:S01]  /*0850*/  SYNCS.EXCH.64 URZ, [UR8+0x40], UR12 ;  /* 0x0000400c08ff75b2 */ /* 0x0048a20008000100 */
[----:B------:R4:W3:Y:S02]  /*0860*/  SYNCS.EXCH.64 URZ, [UR8+0x48], UR12 ;  /* 0x0000480c08ff75b2 */ /* 0x0008e40008000100 */
[----:B----4-:R-:W-:Y:S01]  /*0870*/  NOP ;  /* 0x0000000000007918 */ /* 0x010fe20000000000 */
.L_x_11:
[----:B------:R-:W4:Y:S01]  /*0880*/  SHFL.IDX PT, R0, R180, RZ, 0x1f ;  /* 0x00001fffb4007589 */ /* 0x000f2200000e0000 */
[----:B------:R-:W-:Y:S01]  /*0890*/  NOP ;  /* 0x0000000000007918 */ /* 0x000fe20000000000 */
[----:B----4-:R-:W-:-:S13]  /*08a0*/  ISETP.NE.AND P0, PT, R0, 0x4, PT ;  /* 0x000000040000780c */ /* 0x010fda0003f05270 */
[----:B------:R-:W-:Y:S05]  /*08b0*/  @P0 BRA `(.L_x_12) ;  /* 0x0000000000480947 */ /* 0x000fea0003800000 */
[----:B--2---:R-:W-:Y:S01]  /*08c0*/  UMOV UR9, 0x1e0 ;  /* 0x000001e000097882 */ /* 0x004fe20000000000 */
[----:B---3--:R-:W-:Y:S01]  /*08d0*/  UMOV UR8, 0x400 ;  /* 0x0000040000087882 */ /* 0x008fe20000000000 */
[----:B------:R-:W-:Y:S01]  /*08e0*/  USEL UR9, UR9, 0x1a0, UP5 ;  /* 0x000001a009097887 */ /* 0x000fe2000a800000 */
        /* <DEDUP_REMOVED lines=10> */
[----:B--2---:R4:W2:Y:S08]  /*0990*/  SYNCS.EXCH.64 URZ, [UR8+0x50], UR12 ;  /* 0x0000500c08ff75b2 */ /* 0x0048b00008000100 */
[----:B------:R4:W3:Y:S01]  /*09a0*/  SYNCS.EXCH.64 URZ, [UR8+0x60], UR14 ;  /* 0x0000600e08ff75b2 */ /* 0x0008e20008000100 */
[----:B------:R4:W1:Y:S01]  /*09b0*/  SYNCS.EXCH.64 URZ, [UR8+0x58], UR12 ;  /* 0x0000580c08ff75b2 */ /* 0x0008620008000100 */
[----:B------:R4:W1:Y:S02]  /*09c0*/  SYNCS.EXCH.64 URZ, [UR8+0x68], UR14 ;  /* 0x0000680e08ff75b2 */ /* 0x0008640008000100 */
[----:B----4-:R-:W-:Y:S01]  /*09d0*/  NOP ;  /* 0x0000000000007918 */ /* 0x010fe20000000000 */
.L_x_12:
[----:B------:R-:W4:Y:S01]  /*09e0*/  SHFL.IDX PT, R0, R180, RZ, 0x1f ;  /* 0x00001fffb4007589 */ /* 0x000f2200000e0000 */
[----:B------:R-:W-:Y:S01]  /*09f0*/  NOP ;  /* 0x0000000000007918 */ /* 0x000fe20000000000 */
[----:B----4-:R-:W-:-:S13]  /*0a00*/  ISETP.NE.AND P0, PT, R0, 0x5, PT ;  /* 0x000000050000780c */ /* 0x010fda0003f05270 */
[----:B------:R-:W-:Y:S05]  /*0a10*/  @P0 BRA `(.L_x_13) ;  /* 0x0000000000540947 */ /* 0x000fea0003800000 */
[----:B--2---:R-:W-:Y:S01]  /*0a20*/  UMOV UR9, 0x400 ;  /* 0x0000040000097882 */ /* 0x004fe20000000000 */
        /* <DEDUP_REMOVED lines=14> */
[----:B------:R4:W1:Y:S01]  /*0b10*/  SYNCS.EXCH.64 URZ, [UR9+0x98], UR14 ;  /* 0x0000980e09ff75b2 */ /* 0x0008620008000100 */
[----:B------:R4:W1:Y:S01]  /*0b20*/  SYNCS.EXCH.64 URZ, [UR9+0x80], UR12 ;  /* 0x0000800c09ff75b2 */ /* 0x0008620008000100 */
[----:B------:R4:W1:Y:S01]  /*0b30*/  SYNCS.EXCH.64 URZ, [UR9+0xa0], UR14 ;  /* 0x0000a00e09ff75b2 */ /* 0x0008620008000100 */
[----:B------:R4:W1:Y:S01]  /*0b40*/  SYNCS.EXCH.64 URZ, [UR9+0x88], UR12 ;  /* 0x0000880c09ff75b2 */ /* 0x0008620008000100 */
[----:B------:R4:W1:Y:S02]  /*0b50*/  SYNCS.EXCH.64 URZ, [UR9+0xa8], UR14 ;  /* 0x0000a80e09ff75b2 */ /* 0x0008640008000100 */
[----:B----4-:R-:W-:Y:S01]  /*0b60*/  NOP ;  /* 0x0000000000007918 */ /* 0x010fe20000000000 */
.L_x_13:
[----:B------:R-:W4:Y:S01]  /*0b70*/  SHFL.IDX PT, R0, R180, RZ, 0x1f ;  /* 0x00001fffb4007589 */ /* 0x000f2200000e0000 */
[----:B------:R-:W-:Y:S01]  /*0b80*/  ISETP.NE.OR P1, PT, RZ, UR10, !P1 ;  /* 0x0000000aff007c0c */ /* 0x000fe2000cf25670 */
        /* <DEDUP_REMOVED lines=12> */
[----:B------:R4:W3:Y:S01]  /*0c50*/  SYNCS.EXCH.64 URZ, [UR8+0xc0], UR12 ;  /* 0x0000c00c08ff75b2 */ /* 0x0008e20008000100 */
[----:B------:R4:W1:Y:S01]  /*0c60*/  SYNCS.EXCH.64 URZ, [UR8+0xb8], UR12 ;  /* 0x0000b80c08ff75b2 */ /* 0x0008620008000100 */
[----:B------:R4:W1:Y:S02]  /*0c70*/  SYNCS.EXCH.64 URZ, [UR8+0xc8], UR12 ;  /* 0x0000c80c08ff75b2 */ /* 0x0008640008000100 */
[----:B----4-:R-:W-:Y:S01]  /*0c80*/  NOP ;  /* 0x0000000000007918 */ /* 0x010fe20000000000 */
.L_x_14:
[----:B------:R-:W-:Y:S01]  /*0c90*/  VOTEU.ALL UP1, P1 ;  /* 0x0000000000ff7886 */ /* 0x000fe20000820000 */
[----:B---3--:R-:W3:Y:S01]  /*0ca0*/  LDCU UR8, c[0x0][0x36c] ;  /* 0x00006d80ff0877ac */ /* 0x008ee20008000800 */
[----:B------:R-:W-:Y:S01]  /*0cb0*/  NOP ;  /* 0x0000000000007918 */ /* 0x000fe20000000000 */
[----:B------:R-:W-:Y:S01]  /*0cc0*/  LOP3.LUT R10, R175, 0x1f, RZ, 0xc0, !PT ;  /* 0x0000001faf0a7812 */ /* 0x000fe200078ec0ff */
[----:B--2---:R-:W-:Y:S01]  /*0cd0*/  UMOV UR12, 0x20 ;  /* 0x00000020000c7882 */ /* 0x004fe20000000000 */
[----:B------:R-:W-:Y:S01]  /*0ce0*/  @!UP1 UMOV UR6, 0x400 ;  /* 0x0000040000069882 */ /* 0x000fe20000000000 */
[----:B------:R-:W-:-:S04]  /*0cf0*/  @!UP1 UIADD3 UR12, UPT, UPT, -UR12, 0x100000, URZ ;  /* 0x001000000c0c9890 */ /* 0x000fc8000fffe1ff */
[----:B------:R-:W-:Y:S02]  /*0d00*/  @!UP1 USHF.L.U32 UR13, UR12, 0xb, URZ ;  /* 0x0000000b0c0d9899 */ /* 0x000fe400080006ff */
[----:B------:R-:W-:Y:S02]  /*0d10*/  @!UP1 USHF.L.U32 UR12, UR12, 0x1, URZ ;  /* 0x000000010c0c9899 */ /* 0x000fe400080006ff */
[----:B------:R-:W-:Y:S01]  /*0d20*/  @!UP1 ULEA UR6, UR37, UR6, 0x18 ;  /* 0x0000000625069291 */ /* 0x000fe2000f8ec0ff */
[----:B------:R-:W-:Y:S01]  /*0d30*/  VOTEU.ALL UP1, P1 ;  /* 0x0000000000ff7886 */ /* 0x000fe20000820000 */
[----:B------:R-:W-:Y:S01]  /*0d40*/  UISETP.NE.AND UP4, UPT, UR10, URZ, UPT ;  /* 0x000000ff0a00728c */ /* 0x000fe2000bf85270 */
[----:B------:R-:W2:Y:S09]  /*0d50*/  FENCE.VIEW.ASYNC.S ;  /* 0x00000000000073c6 */ /* 0x000eb20000000000 */
[----:B--2---:R2:W4:Y:S01]  /*0d60*/  @!UP1 SYNCS.EXCH.64 URZ, [UR6+0xd0], UR12 ;  /* 0x0000d00c06ff95b2 */ /* 0x0045220008000100 */
[----:B---3--:R-:W-:-:S09]  /*0d70*/  UISETP.EQ.U32.AND UP1, UPT, UR8, 0x1, UPT ;  /* 0x000000010800788c */ /* 0x008fd2000bf22070 */
[----:B------:R-:W-:Y:S05]  /*0d80*/  BRA.U !UP1, `(.L_x_15) ;  /* 0x0000000109087547 */ /* 0x000fea000b800000 */
[----:B-1--4-:R-:W-:Y:S01]  /*0d90*/  UCGABAR_ARV ;  /* 0x00000000000079c7 */ /* 0x012fe20008000000 */
[----:B------:R-:W-:Y:S05]  /*0da0*/  BRA `(.L_x_16) ;  /* 0x0000000000047947 */ /* 0x000fea0003800000 */
.L_x_15:
[----:B-1--4-:R-:W-:Y:S01]  /*0db0*/  NOP ;  /* 0x0000000000007918 */ /* 0x012fe20000000000 */
.L_x_16:
[----:B------:R-:W1:Y:S01]  /*0dc0*/  S2R R166, SR_CTAID.Y ;  /* 0x0000000000a67919 */ /* 0x000e620000002600 */
[----:B------:R-:W-:-:S05]  /*0dd0*/  CS2R.32 R165, SR_CgaSize ;  /* 0x0000000000a57805 */ /* 0x000fca0000008a00 */
[----:B------:R-:W-:-:S05]  /*0de0*/  IMAD R165, R165, -0xa0, RZ ;  /* 0xffffff60a5a57824 */ /* 0x000fca00078e02ff */
[----:B--2---:R-:W-:-:S14]  /*0df0*/  R2UR UR6, R165 ;  /* 0x00000000a50672ca */ /* 0x004fdc00000e0000 */
[----:B------:R-:W2:Y:S01]  /*0e00*/  LDCU UR6, c[0x0][UR6+0x2b4] ;  /* 0x00005680060677ac */ /* 0x000ea20008000800 */
[----:B------:R-:W-:-:S05]  /*0e10*/  CS2R.32 R0, SR_CgaSize ;  /* 0x0000000000007805 */ /* 0x000fca0000008a00 */
[----:B------:R-:W-:-:S06]  /*0e20*/  IMAD R0, R0, -0xa0, RZ ;  /* 0xffffff6000007824 */ /* 0x000fcc00078e02ff */
[----:B------:R-:W3:Y:S01]  /*0e30*/  LDC R0, c[0x0][R0+0x2a4] ;  /* 0x0000a90000007b82 */ /* 0x000ee20000000800 */
[----:B------:R-:W-:Y:S01]  /*0e40*/  PRMT R8, RZ, 0x7610, R8 ;  /* 0x00007610ff087816 */ /* 0x000fe20000000008 */
[----:B------:R-:W4:Y:S01]  /*0e50*/  S2R R11, SR_CTAID.X ;  /* 0x00000000000b7919 */ /* 0x000f220000002500 */
[----:B------:R-:W-:-:S05]  /*0e60*/  CS2R.32 R165, SR_CgaSize ;  /* 0x0000000000a57805 */ /* 0x000fca0000008a00 */
[----:B------:R-:W-:-:S05]  /*0e70*/  IMAD R165, R165, -0xa0, RZ ;  /* 0xffffff60a5a57824 */ /* 0x000fca00078e02ff */
[----:B------:R-:W-:-:S14]  /*0e80*/  R2UR UR8, R165 ;  /* 0x00000000a50872ca */ /* 0x000fdc00000e0000 */
[----:B------:R-:W3:Y:S01]  /*0e90*/  LDCU UR8, c[0x0][UR8+0x2b0] ;  /* 0x00005600080877ac */ /* 0x000ee20008000800 */
[----:B------:R-:W-:Y:S01]  /*0ea0*/  UISETP.NE.AND UP2, UPT, UR10, 0x2, UPT ;  /* 0x000000020a00788c */ /* 0x000fe2000bf45270 */
[----:B------:R-:W2:Y:S01]  /*0eb0*/  LDC R9, c[0x0][0xb24] ;  /* 0x0002c900ff097b82 */ /* 0x000ea20000000800 */
[----:B------:R-:W-:-:S05]  /*0ec0*/  CS2R.32 R2, SR_CgaSize ;  /* 0x0000000000027805 */ /* 0x000fca0000008a00 */
[----:B------:R-:W-:-:S06]  /*0ed0*/  IMAD R2, R2, -0xa0, RZ ;  /* 0xffffff6002027824 */ /* 0x000fcc00078e02ff */
[----:B------:R-:W3:Y:S08]  /*0ee0*/  LDC R2, c[0x0][R2+0x2a0] ;  /* 0x0000a80002027b82 */ /* 0x000ef00000000800 */
[----:B------:R-:W3:Y:S01]  /*0ef0*/  LDC R72, c[0x0][0xb24] ;  /* 0x0002c900ff487b82 */ /* 0x000ee20000000800 */
[----:B-1----:R-:W-:-:S07]  /*0f00*/  I2FP.F32.U32 R3, R166 ;  /* 0x000000a600037245 */ /* 0x002fce0000201000 */
[----:B------:R-:W1:Y:S01]  /*0f10*/  S2UR UR36, SR_CTAID.Z ;  /* 0x00000000002479c3 */ /* 0x000e620000002700 */
[----:B--2---:R-:W-:Y:S01]  /*0f20*/  ISETP.GE.AND P0, PT, R9, 0x1, PT ;  /* 0x000000010900780c */ /* 0x004fe20003f06270 */
[----:B----4-:R-:W-:Y:S01]  /*0f30*/  IMAD.MOV.U32 R165, RZ, RZ, R11 ;  /* 0x000000ffffa57224 */ /* 0x010fe200078e000b */
[----:B------:R-:W-:Y:S01]  /*0f40*/  I2FP.F32.U32 R4, R11 ;  /* 0x0000000b00047245 */ /* 0x000fe20000201000 */
[----:B------:R-:W-:Y:S01]  /*0f50*/  FMUL R3, R3, UR6 ;  /* 0x0000000603037c20 */ /* 0x000fe20008400000 */
[----:B------:R-:W2:Y:S03]  /*0f60*/  LDCU UR6, c[0x0][0xb30] ;  /* 0x00016600ff0677ac */ /* 0x000ea60008000800 */
[----:B---3--:R-:W-:Y:S01]  /*0f70*/  FMUL R4, R4, UR8 ;  /* 0x0000000804047c20 */ /* 0x008fe20008400000 */
[----:B------:R-:W3:Y:S08]  /*0f80*/  F2I.U32.TRUNC.NTZ R145, R3 ;  /* 0x0000000300917305 */ /* 0x000ef0000020f000 */
[----:B------:R-:W4:Y:S01]  /*0f90*/  F2I.U32.TRUNC.NTZ R164, R4 ;  /* 0x0000000400a47305 */ /* 0x000f22000020f000 */
[----:B--2---:R-:W-:Y:S01]  /*0fa0*/  UISETP.NE.AND UP3, UPT, UR6, 0x1, UPT ;  /* 0x000000010600788c */ /* 0x004fe2000bf65270 */
[----:B---3--:R-:W-:-:S05]  /*0fb0*/  IADD3 R145, PT, PT, -R145, RZ, RZ ;  /* 0x000000ff91917210 */ /* 0x008fca0007ffe1ff */
[----:B------:R-:W-:Y:S01]  /*0fc0*/  IMAD R145, R0, R145, R166 ;  /* 0x0000009100917224 */ /* 0x000fe200078e02a6 */
[----:B------:R-:W-:Y:S01]  /*0fd0*/  PRMT R0, RZ, 0x7610, R0 ;  /* 0x00007610ff007816 */ /* 0x000fe20000000000 */
[----:B----4-:R-:W-:-:S04]  /*0fe0*/  IMAD.MOV R164, RZ, RZ, -R164 ;  /* 0x000000ffffa47224 */ /* 0x010fc800078e0aa4 */
[----:B------:R-:W-:Y:S01]  /*0ff0*/  IMAD R164, R2, R164, R11 ;  /* 0x000000a402a47224 */ /* 0x000fe200078e020b */
[----:B-1----:R-:W-:Y:S06]  /*1000*/  BRA.U UP4, `(.L_x_17) ;  /* 0x0000000104247547 */ /* 0x002fec000b800000 */
[----:B------:R-:W-:Y:S01]  /*1010*/  ISETP.NE.AND P1, PT, R145, RZ, PT ;  /* 0x000000ff9100720c */ /* 0x000fe20003f25270 */
[----:B------:R-:W-:Y:S01]  /*1020*/  IMAD.MOV.U32 R0, RZ, RZ, 0x3 ;  /* 0x00000003ff007424 */ /* 0x000fe200078e00ff */
[C---:B------:R-:W-:Y:S02]  /*1030*/  LOP3.LUT R3, R164.reuse, 0xfffffffe, RZ, 0xc0, !PT ;  /* 0xfffffffea4037812 */ /* 0x040fe400078ec0ff */
[----:B------:R-:W-:Y:S02]  /*1040*/  ISETP.LT.U32.OR P1, PT, R164, 0x2, !P1 ;  /* 0x00000002a400780c */ /* 0x000fe40004f21470 */
[----:B------:R-:W-:Y:S02]  /*1050*/  SHF.L.U32 R0, R0, R3, RZ ;  /* 0x0000000300007219 */ /* 0x000fe400000006ff */
[----:B------:R-:W-:Y:S02]  /*1060*/  SEL R5, RZ, 0x1, !P1 ;  /* 0x00000001ff057807 */ /* 0x000fe40004800000 */
[----:B------:R-:W-:-:S05]  /*1070*/  SEL R2, RZ, 0x2, !P1 ;  /* 0x00000002ff027807 */ /* 0x000fca0004800000 */
[----:B------:R-:W-:-:S05]  /*1080*/  IMAD.IADD R2, R5, 0x1, R2 ;  /* 0x0000000105027824 */ /* 0x000fca00078e0202 */
[----:B------:R-:W-:Y:S02]  /*1090*/  PRMT R8, R2, 0x7610, R8 ;  /* 0x0000761002087816 */ /* 0x000fe40000000008 */
.L_x_17:
[----:B------:R-:W-:Y:S05]  /*10a0*/  @!P0 BRA `(.L_x_18) ;  /* 0x0000000000b88947 */ /* 0x000fea0003800000 */
[----:B------:R-:W1:Y:S01]  /*10b0*/  LDC.64 R4, c[0x0][0xb18] ;  /* 0x0002c600ff047b82 */ /* 0x000e620000000a00 */
[----:B------:R-:W-:-:S07]  /*10c0*/  ISETP.NE.AND P0, PT, R9, 0x1, PT ;  /* 0x000000010900780c */ /* 0x000fce0003f05270 */
[----:B------:R-:W2:Y:S08]  /*10d0*/  LDC R14, c[0x0][0xb0c] ;  /* 0x0002c300ff0e7b82 */ /* 0x000eb00000000800 */
[----:B------:R-:W3:Y:S08]  /*10e0*/  LDC R13, c[0x0][0x370] ;  /* 0x0000dc00ff0d7b82 */ /* 0x000ef00000000800 */
[----:B------:R-:W4:Y:S01]  /*10f0*/  LDC R16, c[0x0][0x374] ;  /* 0x0000dd00ff107b82 */ /* 0x000f220000000800 */
[----:B-1----:R-:W-:-:S07]  /*1100*/  ISETP.NE.AND P1, PT, R4, 0x1, PT ;  /* 0x000000010400780c */ /* 0x002fce0003f25270 */
[----:B------:R-:W3:Y:S01]  /*1110*/  LDC.64 R6, c[0x0][0xb10] ;  /* 0x0002c400ff067b82 */ /* 0x000ee20000000a00 */
[----:B--2---:R-:W-:-:S07]  /*1120*/  ISETP.NE.AND P2, PT, R14, 0x1, PT ;  /* 0x000000010e00780c */ /* 0x004fce0003f45270 */
[----:B------:R-:W1:Y:S08]  /*1130*/  LDC R12, c[0x0][0xb20] ;  /* 0x0002c800ff0c7b82 */ /* 0x000e700000000800 */
[----:B------:R-:W2:Y:S01]  /*1140*/  LDC.64 R2, c[0x0][0xb28] ;  /* 0x0002ca00ff027b82 */ /* 0x000ea20000000a00 */
[----:B----4-:R-:W-:-:S04]  /*1150*/  IMAD.HI.U32 R15, R16, R5, RZ ;  /* 0x00000005100f7227 */ /* 0x010fc800078e00ff */
[----:B------:R-:W-:-:S04]  /*1160*/  IMAD.HI.U32 R5, R166, R5, RZ ;  /* 0x00000005a6057227 */ /* 0x000fc800078e00ff */
[----:B---3--:R-:W-:-:S04]  /*1170*/  IMAD.HI.U32 R18, R13, R6, RZ ;  /* 0x000000060d127227 */ /* 0x008fc800078e00ff */
[C---:B------:R-:W-:Y:S01]  /*1180*/  IMAD.HI.U32 R20, R11.reuse, R6, RZ ;  /* 0x000000060b147227 */ /* 0x040fe200078e00ff */
[-C--:B------:R-:W-:Y:S02]  /*1190*/  @P2 SHF.R.U32.HI R13, RZ, R7.reuse, R18 ;  /* 0x00000007ff0d2219 */ /* 0x080fe40000011612 */
[-C--:B-1----:R-:W-:Y:S02]  /*11a0*/  @P1 SHF.R.U32.HI R16, RZ, R12.reuse, R15 ;  /* 0x0000000cff101219 */ /* 0x082fe4000001160f */
[----:B------:R-:W-:Y:S02]  /*11b0*/  SHF.R.U32.HI R5, RZ, R12, R5 ;  /* 0x0000000cff057219 */ /* 0x000fe40000011605 */
[----:B------:R-:W-:Y:S02]  /*11c0*/  SHF.R.U32.HI R20, RZ, R7, R20 ;  /* 0x00000007ff147219 */ /* 0x000fe40000011614 */
[----:B------:R-:W-:Y:S01]  /*11d0*/  SEL R5, R166, R5, !P1 ;  /* 0x00000005a6057207 */ /* 0x000fe20004800000 */
[----:B--2---:R-:W-:Y:S01]  /*11e0*/  IMAD.HI.U32 R18, R16, R2, RZ ;  /* 0x0000000210127227 */ /* 0x004fe200078e00ff */
[----:B------:R-:W-:-:S02]  /*11f0*/  SEL R165, R11, R20, !P2 ;  /* 0x000000140ba57207 */ /* 0x000fc40005000000 */
[----:B------:R-:W-:Y:S01]  /*1200*/  IADD3 R7, PT, PT, -R5, RZ, RZ ;  /* 0x000000ff05077210 */ /* 0x000fe20007ffe1ff */
[----:B------:R-:W-:Y:S01]  /*1210*/  IMAD.HI.U32 R6, R13, R2, RZ ;  /* 0x000000020d067227 */ /* 0x000fe200078e00ff */
[----:B------:R-:W-:-:S03]  /*1220*/  @P0 SHF.R.U32.HI R16, RZ, R3, R18 ;  /* 0x00000003ff100219 */ /* 0x000fc60000011612 */
[----:B------:R-:W-:Y:S01]  /*1230*/  IMAD R7, R4, R7, R166 ;  /* 0x0000000704077224 */ /* 0x000fe200078e02a6 */
[----:B------:R-:W-:Y:S01]  /*1240*/  @P0 SHF.R.U32.HI R13, RZ, R3, R6 ;  /* 0x00000003ff0d0219 */ /* 0x000fe20000011606 */
[----:B------:R-:W-:-:S04]  /*1250*/  IMAD R16, R16, R9, RZ ;  /* 0x0000000910107224 */ /* 0x000fc800078e02ff */
[----:B------:R-:W-:Y:S01]  /*1260*/  IMAD R6, R13, R9, RZ ;  /* 0x000000090d067224 */ /* 0x000fe200078e02ff */
[----:B------:R-:W-:-:S04]  /*1270*/  ISETP.GE.AND P1, PT, R5, R16, PT ;  /* 0x000000100500720c */ /* 0x000fc80003f26270 */
[----:B------:R-:W-:Y:S01]  /*1280*/  ISETP.GE.OR P1, PT, R165, R6, P1 ;  /* 0x00000006a500720c */ /* 0x000fe20000f26670 */
[----:B------:R-:W-:-:S05]  /*1290*/  IMAD.HI.U32 R6, R5, R2, RZ ;  /* 0x0000000205067227 */ /* 0x000fca00078e00ff */
[----:B------:R-:W-:-:S04]  /*12a0*/  SHF.R.U32.HI R6, RZ, R3, R6 ;  /* 0x00000003ff067219 */ /* 0x000fc80000011606 */
[----:B------:R-:W-:-:S03]  /*12b0*/  SEL R6, R5, R6, !P0 ;  /* 0x0000000605067207 */ /* 0x000fc60004000000 */
[----:B------:R-:W-:Y:S01]  /*12c0*/  @!P1 IMAD.HI.U32 R12, R165, R2, RZ ;  /* 0x00000002a50c9227 */ /* 0x000fe200078e00ff */
[----:B------:R-:W-:-:S04]  /*12d0*/  IADD3 R2, PT, PT, -R6, RZ, RZ ;  /* 0x000000ff06027210 */ /* 0x000fc80007ffe1ff */
[----:B------:R-:W-:Y:S01]  /*12e0*/  @!P1 SHF.R.U32.HI R12, RZ, R3, R12 ;  /* 0x00000003ff0c9219 */ /* 0x000fe2000001160c */
[----:B------:R-:W-:-:S03]  /*12f0*/  IMAD R2, R9, R2, R5 ;  /* 0x0000000209027224 */ /* 0x000fc600078e0205 */
[----:B------:R-:W-:-:S05]  /*1300*/  @!P1 SEL R3, R165, R12, !P0 ;  /* 0x0000000ca5039207 */ /* 0x000fca0004000000 */
[--C-:B------:R-:W-:Y:S02]  /*1310*/  @!P1 IMAD.IADD R6, R6, 0x1, -R3.reuse ;  /* 0x0000000106069824 */ /* 0x100fe400078e0a03 */
[----:B------:R-:W-:Y:S01]  /*1320*/  @!P1 IMAD R3, R2, R13, R3 ;  /* 0x0000000d02039224 */ /* 0x000fe200078e0203 */
[----:B------:R-:W-:Y:S01]  /*1330*/  IADD3 R2, PT, PT, -R165, RZ, RZ ;  /* 0x000000ffa5027210 */ /* 0x000fe20007ffe1ff */
[----:B------:R-:W-:Y:S02]  /*1340*/  @!P1 IMAD R5, R6, R9, R165 ;  /* 0x0000000906059224 */ /* 0x000fe400078e02a5 */
[----:B------:R-:W-:Y:S02]  /*1350*/  @!P1 IMAD.MOV.U32 R165, RZ, RZ, R3 ;  /* 0x000000ffffa59224 */ /* 0x000fe400078e0003 */
[----:B------:R-:W-:Y:S02]  /*1360*/  IMAD R2, R14, R2, R11 ;  /* 0x000000020e027224 */ /* 0x000fe400078e020b */
[----:B------:R-:W-:-:S02]  /*1370*/  IMAD R166, R5, R4, R7 ;  /* 0x0000000405a67224 */ /* 0x000fc400078e0207 */
[----:B------:R-:W-:Y:S02]  /*1380*/  IMAD R165, R165, R14, R2 ;  /* 0x0000000ea5a57224 */ /* 0x000fe400078e0202 */
.L_x_18:
[----:B------:R-:W-:Y:S05]  /*1390*/  BRA.U UP3, `(.L_x_19) ;  /* 0x0000000103407547 */ /* 0x000fea000b800000 */
[----:B------:R-:W1:Y:S08]  /*13a0*/  LDC.64 R4, c[0x0][0xb10] ;  /* 0x0002c400ff047b82 */ /* 0x000e700000000a00 */
[----:B------:R-:W2:Y:S08]  /*13b0*/  LDC.64 R2, c[0x0][0xb18] ;  /* 0x0002c600ff027b82 */ /* 0x000eb00000000a00 */
[----:B------:R-:W3:Y:S08]  /*13c0*/  LDC R6, c[0x0][0xb20] ;  /* 0x0002c800ff067b82 */ /* 0x000ef00000000800 */
[----:B------:R-:W4:Y:S01]  /*13d0*/  LDC R12, c[0x0][0xb0c] ;  /* 0x0002c300ff0c7b82 */ /* 0x000f220000000800 */
[----:B-1----:R-:W-:-:S05]  /*13e0*/  IMAD.HI.U32 R4, R165, R4, RZ ;  /* 0x00000004a5047227 */ /* 0x002fca00078e00ff */
[----:B------:R-:W-:Y:S01]  /*13f0*/  SHF.R.U32.HI R4, RZ, R5, R4 ;  /* 0x00000005ff047219 */ /* 0x000fe20000011604 */
[----:B--2---:R-:W-:Y:S01]  /*1400*/  IMAD.HI.U32 R3, R166, R3, RZ ;  /* 0x00000003a6037227 */ /* 0x004fe200078e00ff */
[----:B------:R-:W-:-:S04]  /*1410*/  ISETP.NE.AND P0, PT, R2, 0x1, PT ;  /* 0x000000010200780c */ /* 0x000fc80003f05270 */
[----:B---3--:R-:W-:-:S04]  /*1420*/  SHF.R.U32.HI R3, RZ, R6, R3 ;  /* 0x00000006ff037219 */ /* 0x008fc80000011603 */
[----:B------:R-:W-:Y:S02]  /*1430*/  SEL R3, R166, R3, !P0 ;  /* 0x00000003a6037207 */ /* 0x000fe40004000000 */
[----:B----4-:R-:W-:-:S04]  /*1440*/  ISETP.NE.AND P1, PT, R12, 0x1, PT ;  /* 0x000000010c00780c */ /* 0x010fc80003f25270 */
[----:B------:R-:W-:-:S05]  /*1450*/  SEL R6, R165, R4, !P1 ;  /* 0x00000004a5067207 */ /* 0x000fca0004800000 */
[----:B------:R-:W-:Y:S02]  /*1460*/  IMAD.IADD R4, R3, 0x1, -R6 ;  /* 0x0000000103047824 */ /* 0x000fe400078e0a06 */
[----:B------:R-:W-:Y:S02]  /*1470*/  IMAD.IADD R3, R6, 0x1, -R3 ;  /* 0x0000000106037824 */ /* 0x000fe400078e0a03 */
[----:B------:R-:W-:Y:S02]  /*1480*/  IMAD R165, R4, R12, R165 ;  /* 0x0000000c04a57224 */ /* 0x000fe400078e02a5 */
[----:B------:R-:W-:Y:S02]  /*1490*/  IMAD R166, R3, R2, R166 ;  /* 0x0000000203a67224 */ /* 0x000fe400078e02a6 */
.L_x_19:
[----:B------:R-:W-:Y:S05]  /*14a0*/  BRA.U !UP1, `(.L_x_20) ;  /* 0x00000001090c7547 */ /* 0x000fea000b800000 */
[----:B------:R-:W-:Y:S01]  /*14b0*/  UCGABAR_WAIT ;  /* 0x0000000000007dc7 */ /* 0x000fe20008000000 */
[----:B------:R-:W-:Y:S01]  /*14c0*/  CCTL.IVALL ;  /* 0x00000000ff00798f */ /* 0x000fe20002000000 */
[----:B------:R-:W-:Y:S05]  /*14d0*/  BRA `(.L_x_21) ;  /* 0x0000000000047947 */ /* 0x000fea0003800000 */
.L_x_20:
[----:B------:R-:W-:Y:S06]  /*14e0*/  BAR.SYNC.DEFER_BLOCKING 0x0 ;  /* 0x0000000000007b1d */ /* 0x000fec0000010000 */
.L_x_21:
[----:B------:R-:W-:Y:S05]  /*14f0*/  BRA.U UP2, `(.L_x_22) ;  /* 0x0000001102907547 */ /* 0x000fea000b800000 */
[----:B------:R-:W1:Y:S01]  /*1500*/  LDCU UR15, c[0x0][0x38c] ;  /* 0x00007180ff0f77ac */ /* 0x000e620008000800 */
[----:B------:R-:W2:Y:S01]  /*1510*/  LDC R9, c[0x0][0x370] ;  /* 0x0000dc00ff097b82 */ /* 0x000ea20000000800 */
[C---:B------:R-:W-:Y:S01]  /*1520*/  IMAD.SHL.U32 R17, R11.reuse, 0x20, RZ ;  /* 0x000000200b117824 */ /* 0x040fe200078e00ff */
[----:B------:R-:W-:Y:S01]  /*1530*/  PLOP3.LUT P1, PT, PT, PT, UP5, 0x80, 0x8 ;  /* 0x000000000008781c */ /* 0x000fe20003f2f058 */
[----:B------:R-:W-:Y:S01]  /*1540*/  UISETP.NE.AND UP1, UPT, UR10, URZ, UPT ;  /* 0x000000ff0a00728c */ /* 0x000fe2000bf25270 */
[----:B------:R-:W-:Y:S01]  /*1550*/  ISETP.NE.AND P4, PT, R10, RZ, P5 ;  /* 0x000000ff0a00720c */ /* 0x000fe20002f85270 */
[----:B------:R-:W-:Y:S01]  /*1560*/  IMAD.SHL.U32 R16, R11, 0x80, RZ ;  /* 0x000000800b107824 */ /* 0x000fe200078e00ff */
[----:B------:R-:W-:Y:S01]  /*1570*/  PLOP3.LUT P1, PT, P1, PT, PT, 0x8, 0x80 ;  /* 0x000000000080781c */ /* 0x000fe20000f2e170 */
[----:B------:R-:W-:Y:S01]  /*1580*/  IMAD.MOV.U32 R15, RZ, RZ, 0x1 ;  /* 0x00000001ff0f7424 */ /* 0x000fe200078e00ff */
[----:B------:R-:W3:Y:S01]  /*1590*/  LDC R0, c[0x0][0x374] ;  /* 0x0000dd00ff007b82 */ /* 0x000ee20000000800 */
[----:B------:R-:W-:Y:S01]  /*15a0*/  IMAD.MOV.U32 R14, RZ, RZ, RZ ;  /* 0x000000ffff0e7224 */ /* 0x000fe200078e00ff */
[----:B------:R-:W-:Y:S01]  /*15b0*/  CS2R R12, SRZ ;  /* 0x00000000000c7805 */ /* 0x000fe2000001ff00 */
[----:B------:R-:W-:Y:S01]  /*15c0*/  IMAD.MOV.U32 R10, RZ, RZ, 0x1 ;  /* 0x00000001ff0a7424 */ /* 0x000fe200078e00ff */
[----:B------:R-:W-:Y:S01]  /*15d0*/  LOP3.LUT R17, R17, 0x20, RZ, 0xc0, !PT ;  /* 0x0000002011117812 */ /* 0x000fe200078ec0ff */
[----:B------:R-:W4:Y:S01]  /*15e0*/  LDCU.64 UR24, c[0x0][0x348] ;  /* 0x00006900ff1877ac */ /* 0x000f220008000a00 */
[----:B-1----:R-:W-:-:S02]  /*15f0*/  UIADD3 UR4, UPT, UPT, UR15, 0x7f, URZ ;  /* 0x0000007f0f047890 */ /* 0x002fc4000fffe0ff */
[----:B------:R-:W-:Y:S02]  /*1600*/  USEL UR7, UR7, 0x2, UP1 ;  /* 0x0000000207077887 */ /* 0x000fe40008800000 */
[----:B------:R-:W-:Y:S01]  /*1610*/  USHF.R.S32.HI UR22, URZ, 0x1f, UR4 ;  /* 0x0000001fff167899 */ /* 0x000fe20008011404 */
[----:B------:R-:W-:-:S03]  /*1620*/  UMOV UR13, URZ ;  /* 0x000000ff000d7c82 */ /* 0x000fc60008000000 */
[----:B------:R-:W-:Y:S02]  /*1630*/  ULEA.HI UR22, UR22, UR4, URZ, 0x7 ;  /* 0x0000000416167291 */ /* 0x000fe4000f8f38ff */
[----:B------:R-:W-:Y:S02]  /*1640*/  UIADD3 UR4, UPT, UPT, UR15, -0x1, URZ ;  /* 0xffffffff0f047890 */ /* 0x000fe4000fffe0ff */
[----:B------:R-:W-:Y:S02]  /*1650*/  USHF.R.S32.HI UR22, URZ, 0x7, UR22 ;  /* 0x00000007ff167899 */ /* 0x000fe40008011416 */
[----:B------:R-:W-:Y:S02]  /*1660*/  UISETP.GE.U32.AND UP2, UPT, UR4, -0xff, UPT ;  /* 0xffffff010400788c */ /* 0x000fe4000bf46070 */
[----:B------:R-:W-:Y:S02]  /*1670*/  UISETP.LT.U32.AND UP0, UPT, UR22, 0x3, UPT ;  /* 0x000000031600788c */ /* 0x000fe4000bf01070 */
[----:B------:R-:W-:-:S02]  /*1680*/  UIADD3 UR15, UPT, UPT, UR15, 0xfe, URZ ;  /* 0x000000fe0f0f7890 */ /* 0x000fc4000fffe0ff */
[----:B------:R-:W-:-:S04]  /*1690*/  USEL UR21, UR22, 0x3, UP0 ;  /* 0x0000000316157887 */ /* 0x000fc80008000000 */
[----:B------:R-:W-:Y:S02]  /*16a0*/  UIADD3 UR6, UPT, UPT, UR21, -0x1, URZ ;  /* 0xffffffff15067890 */ /* 0x000fe4000fffe0ff */
[----:B------:R-:W-:Y:S02]  /*16b0*/  @UP2 UIADD3 UR6, UPT, UPT, UR21, URZ, URZ ;  /* 0x000000ff15062290 */ /* 0x000fe4000fffe0ff */
[----:B------:R-:W-:Y:S02]  /*16c0*/  UIADD3 UR14, UPT, UPT, UR22, -UR21, URZ ;  /* 0x80000015160e7290 */ /* 0x000fe4000fffe0ff */
[----:B------:R-:W-:Y:S02]  /*16d0*/  UIADD3 UR5, UPT, UPT, UR6, 0x1, URZ ;  /* 0x0000000106057890 */ /* 0x000fe4000fffe0ff */
[----:B--2-4-:R-:W-:-:S12]  /*16e0*/  UIADD3 UR6, UPT, UPT, -UR6, URZ, URZ ;  /* 0x000000ff06067290 */ /* 0x014fd8000fffe1ff */
.L_x_42:
[----:B------:R-:W-:Y:S01]  /*16f0*/  UISETP.NE.AND UP0, UPT, UR37, URZ, UPT ;  /* 0x000000ff2500728c */ /* 0x000fe2000bf05270 */
[----:B------:R-:W1:Y:S08]  /*1700*/  S2UR UR37, SR_CgaCtaId ;  /* 0x00000000002579c3 */ /* 0x000e700000008800 */
[----:B------:R-:W-:Y:S05]  /*1710*/  BRA.U UP0, `(.L_x_23) ;  /* 0x0000000100347547 */ /* 0x000fea000b800000 */
[----:B------:R-:W2:Y:S01]  /*1720*/  S2R R2, SR_CgaCtaId ;  /* 0x0000000000027919 */ /* 0x000ea20000008800 */
[----:B------:R-:W-:-:S04]  /*1730*/  MOV R3, 0x400 ;  /* 0x0000040000037802 */ /* 0x000fc80000000f00 */
[----:B--2---:R-:W-:Y:S02]  /*1740*/  LEA R3, R2, R3, 0x18 ;  /* 0x0000000302037211 */ /* 0x004fe400078ec0ff */
[----:B------:R-:W-:-:S03]  /*1750*/  SHF.L.U32 R2, R10, 0x1f, RZ ;  /* 0x0000001f0a027819 */ /* 0x000fc600000006ff */
[----:B------:R-:W-:-:S04]  /*1760*/  IMAD R3, R12, 0x8, R3 ;  /* 0x000000080c037824 */ /* 0x000fc800078e0203 */
[----:B------:R-:W2:Y:S02]  /*1770*/  SYNCS.PHASECHK.TRANS64.TRYWAIT P0, [R3+URZ+0xc0], R2 ;  /* 0x0000c002030075a7 */ /* 0x000ea400080011ff */
[----:B--2---:R-:W-:Y:S05]  /*1780*/  @!P0 BRA `(.L_x_24) ;  /* 0x0000005800788947 */ /* 0x004fea0003800000 */
.L_x_112:
[----:B------:R-:W-:Y:S01]  /*1790*/  VIADD R12, R12, 0x1 ;  /* 0x000000010c0c7836 */ /* 0x000fe20000000000 */
[----:B------:R2:W-:Y:S04]  /*17a0*/  SYNCS.ARRIVE.TRANS64.A1T0 RZ, [R3+URZ+0xb0], RZ ;  /* 0x0000b0ff03ff79a7 */ /* 0x0005e800081000ff */
[----:B------:R-:W-:-:S04]  /*17b0*/  ISETP.NE.AND P0, PT, R12, 0x2, PT ;  /* 0x000000020c00780c */ /* 0x000fc80003f05270 */
[----:B------:R-:W-:Y:S02]  /*17c0*/  SEL R12, R12, RZ, P0 ;  /* 0x000000ff0c0c7207 */ /* 0x000fe40000000000 */
[----:B--2---:R-:W-:-:S04]  /*17d0*/  SEL R3, RZ, 0x1, P0 ;  /* 0x00000001ff037807 */ /* 0x004fc80000000000 */
[----:B------:R-:W-:-:S07]  /*17e0*/  LOP3.LUT R10, R10, R3, RZ, 0x3c, !PT ;  /* 0x000000030a0a7212 */ /* 0x000fce00078e3cff */
.L_x_23:
[----:B------:R-:W-:Y:S01]  /*17f0*/  UMOV UR4, 0x400 ;  /* 0x0000040000047882 */ /* 0x000fe20000000000 */
[----:B------:R-:W-:Y:S01]  /*1800*/  LEA.HI R3, R165, R165, RZ, 0x1 ;  /* 0x000000a5a5037211 */ /* 0x000fe200078f08ff */
[----:B-1----:R-:W-:Y:S01]  /*1810*/  ULEA UR4, UR37, UR4, 0x18 ;  /* 0x0000000425047291 */ /* 0x002fe2000f8ec0ff */
[----:B------:R-:W-:Y:S01]  /*1820*/  SHF.L.U32 R2, R15, 0x1f, RZ ;  /* 0x0000001f0f027819 */ /* 0x000fe200000006ff */
[----:B------:R-:W-:Y:S01]  /*1830*/  UISETP.GE.U32.AND UP0, UPT, UR15, 0xff, UPT ;  /* 0x000000ff0f00788c */ /* 0x000fe2000bf06070 */
[----:B------:R-:W-:Y:S01]  /*1840*/  R2UR UR35, R16 ;  /* 0x00000000102372ca */ /* 0x000fe200000e0000 */
[----:B------:R-:W-:Y:S01]  /*1850*/  ULEA UR8, UR13, UR4, 0x3 ;  /* 0x000000040d087291 */ /* 0x000fe2000f8e18ff */
[----:B------:R-:W-:Y:S01]  /*1860*/  IMAD.SHL.U32 R3, R3, 0x80, RZ ;  /* 0x0000008003037824 */ /* 0x000fe200078e00ff */
[----:B------:R-:W-:Y:S01]  /*1870*/  R2UR UR11, R17 ;  /* 0x00000000110b72ca */ /* 0x000fe200000e0000 */
[----:B------:R-:W-:-:S03]  /*1880*/  UMOV UR23, URZ ;  /* 0x000000ff00177c82 */ /* 0x000fc60008000000 */
[----:B------:R-:W-:-:S03]  /*1890*/  LOP3.LUT R3, R3, 0xffffff00, RZ, 0xc0, !PT ;  /* 0xffffff0003037812 */ /* 0x000fc600078ec0ff */
[----:B------:R1:W2:Y:S01]  /*18a0*/  SYNCS.PHASECHK.TRANS64.TRYWAIT P0, [UR8+0x18], R2 ;  /* 0x00001802ff0075a7 */ /* 0x0002a20008001108 */
[----:B------:R-:W-:Y:S02]  /*18b0*/  R2UR UR9, R3 ;  /* 0x00000000030972ca */ /* 0x000fe400000e0000 */
[----:B------:R-:W-:-:S11]  /*18c0*/  R2UR UR8, R166 ;  /* 0x00000000a60872ca */ /* 0x000fd600000e0000 */
[----:B------:R-:W-:Y:S02]  /*18d0*/  ULOP3.LUT UR35, UR9, 0x80, UR35, 0xf8, !UPT ;  /* 0x0000008009237892 */ /* 0x000fe4000f8ef823 */
[----:B------:R-:W-:Y:S01]  /*18e0*/  ULEA UR11, UR8, UR11, 0x6 ;  /* 0x0000000b080b7291 */ /* 0x000fe2000f8e30ff */
[----:B------:R-:W-:Y:S11]  /*18f0*/  BRA.U !UP0, `(.L_x_25) ;  /* 0x0000000108c07547 */ /* 0x000ff6000b800000 */
[----:B------:R-:W-:Y:S01]  /*1900*/  UMOV UR16, UR6 ;  /* 0x0000000600107c82 */ /* 0x000fe20008000000 */
[----:B------:R-:W-:Y:S01]  /*1910*/  UMOV UR17, UR13 ;  /* 0x0000000d00117c82 */ /* 0x000fe20008000000 */
[----:B------:R-:W-:-:S05]  /*1920*/  UMOV UR34, URZ ;  /* 0x000000ff00227c82 */ /* 0x000fca0008000000 */
.L_x_31:
[----:B------:R-:W-:Y:S01]  /*1930*/  ULEA UR33, UR17, UR4, 0x3 ;  /* 0x0000000411217291 */ /* 0x000fe2000f8e18ff */
[----:B------:R-:W-:Y:S01]  /*1940*/  @P5 MOV R3, 0xa000 ;  /* 0x0000a00000035802 */ /* 0x000fe20000000f00 */
[----:B-12-4-:R-:W-:Y:S10]  /*1950*/  @P0 BRA `(.L_x_26) ;  /* 0x00000000000c0947 */ /* 0x016ff40003800000 */
[----:B------:R-:W-:-:S04]  /*1960*/  SHF.L.U32 R5, R15, 0x1f, RZ ;  /* 0x0000001f0f057819 */ /* 0x000fc800000006ff */
[----:B------:R-:W2:Y:S02]  /*1970*/  SYNCS.PHASECHK.TRANS64.TRYWAIT P0, [UR33+0x18], R5 ;  /* 0x00001805ff0075a7 */ /* 0x000ea40008001121 */
[----:B--2---:R-:W-:Y:S05]  /*1980*/  @!P0 BRA `(.L_x_27) ;  /* 0x00000058000c8947 */ /* 0x004fea0003800000 */
.L_x_26:
[----:B------:R2:W-:Y:S01]  /*1990*/  @P5 SYNCS.ARRIVE.TRANS64 RZ, [UR33], R3 ;  /* 0x00000003ffff59a7 */ /* 0x0005e20008000021 */
[----:B------:R-:W-:Y:S02]  /*19a0*/  ULOP3.LUT UR8, UR7, 0x2, URZ, 0xfc, !UPT ;  /* 0x0000000207087892 */ /* 0x000fe4000f8efcff */
[----:B------:R-:W-:Y:S02]  /*19b0*/  UIADD3 UR16, UPT, UPT, UR16, 0x1, URZ ;  /* 0x0000000110107890 */ /* 0x000fe4000fffe0ff */
[----:B------:R-:W-:Y:S02]  /*19c0*/  UISETP.NE.AND UP0, UPT, UR8, 0x2, UPT ;  /* 0x000000020800788c */ /* 0x000fe4000bf05270 */
[----:B------:R-:W-:-:S07]  /*19d0*/  UISETP.NE.AND UP2, UPT, UR16, 0x1, UPT ;  /* 0x000000011000788c */ /* 0x000fce000bf45270 */
[----:B------:R-:W-:Y:S05]  /*19e0*/  BRA.U UP0, `(.L_x_28) ;  /* 0x0000000100047547 */ /* 0x000fea000b800000 */
[----:B------:R-:W-:Y:S05]  /*19f0*/  BPT.TRAP 0x1 ;  /* 0x000000040000795c */ /* 0x000fea0000300000 */
.L_x_28:
[----:B------:R-:W-:Y:S04]  /*1a00*/  BSSY.RECONVERGENT B0, `(.L_x_29) ;  /* 0x0000003000007945 */ /* 0x000fe80003800200 */
[----:B------:R-:W-:Y:S05]  /*1a10*/  @!P4 BRA `(.L_x_30) ;  /* 0x000000000004c947 */ /* 0x000fea0003800000 */
[----:B------:R-:W-:Y:S05]  /*1a20*/  BPT.TRAP 0x1 ;  /* 0x000000040000795c */ /* 0x000fea0000300000 */
.L_x_30:
[----:B------:R-:W-:Y:S05]  /*1a30*/  BSYNC.RECONVERGENT B0 ;  /* 0x0000000000007941 */ /* 0x000fea0003800200 */
.L_x_29:
[----:B------:R-:W-:Y:S02]  /*1a40*/  UIADD3 UR13, UPT, UPT, UR17, 0x1, URZ ;  /* 0x00000001110d7890 */ /* 0x000fe4000fffe0ff */
[----:B------:R-:W-:Y:S02]  /*1a50*/  ULEA UR32, UR17, UR4, 0xe ;  /* 0x0000000411207291 */ /* 0x000fe4000f8e70ff */
[----:B------:R-:W-:Y:S02]  /*1a60*/  UISETP.NE.AND UP0, UPT, UR13, 0x3, UPT ;  /* 0x000000030d00788c */ /* 0x000fe4000bf05270 */
[----:B------:R-:W-:Y:S02]  /*1a70*/  UIADD3 UR28, UP1, UPT, UR24, 0x80, URZ ;  /* 0x00000080181c7890 */ /* 0x000fe4000ff3e0ff */
[----:B------:R-:W-:Y:S02]  /*1a80*/  USEL UR9, URZ, 0x1, UP0 ;  /* 0x00000001ff097887 */ /* 0x000fe40008000000 */
[----:B------:R-:W-:-:S02]  /*1a90*/  USEL UR13, UR13, URZ, UP0 ;  /* 0x000000ff0d0d7287 */ /* 0x000fc40008000000 */
[----:B------:R-:W-:Y:S02]  /*1aa0*/  UIADD3 UR26, UP0, UPT, UR24, 0x180, URZ ;  /* 0x00000180181a7890 */ /* 0x000fe4000ff1e0ff */
[----:B------:R-:W-:Y:S01]  /*1ab0*/  ULEA UR8, UR13, UR4, 0x3 ;  /* 0x000000040d087291 */ /* 0x000fe2000f8e18ff */
[----:B------:R-:W-:Y:S01]  /*1ac0*/  LOP3.LUT R15, R15, UR9, RZ, 0x3c, !PT ;  /* 0x000000090f0f7c12 */ /* 0x000fe2000f8e3cff */
[----:B------:R-:W-:Y:S02]  /*1ad0*/  ULOP3.LUT UR33, UR33, 0xfefffff8, URZ, 0xc0, !UPT ;  /* 0xfefffff821217892 */ /* 0x000fe4000f8ec0ff */
[----:B------:R-:W-:Y:S01]  /*1ae0*/  UIADD3.X UR29, UPT, UPT, URZ, UR25, URZ, UP1, !UPT ;  /* 0x00000019ff1d7290 */ /* 0x000fe20008ffe4ff */
[----:B-1----:R-:W-:Y:S01]  /*1af0*/  SHF.L.U32 R2, R15, 0x1f, RZ ;  /* 0x0000001f0f027819 */ /* 0x002fe200000006ff */
[----:B------:R-:W-:Y:S02]  /*1b00*/  UIADD3 UR32, UPT, UPT, UR32, 0x4400, URZ ;  /* 0x0000440020207890 */ /* 0x000fe4000fffe0ff */
[----:B------:R-:W-:Y:S01]  /*1b10*/  UIADD3.X UR27, UPT, UPT, URZ, UR25, URZ, UP0, !UPT ;  /* 0x00000019ff1b7290 */ /* 0x000fe200087fe4ff */
[----:B------:R4:W1:Y:S01]  /*1b20*/  SYNCS.PHASECHK.TRANS64.TRYWAIT P0, [UR8+0x18], R2 ;  /* 0x00001802ff0075a7 */ /* 0x0008620008001108 */
[----:B------:R-:W-:Y:S01]  /*1b30*/  ULEA UR8, UR17, UR4, 0xc ;  /* 0x0000000411087291 */ /* 0x000fe2000f8e60ff */
[----:B------:R-:W-:Y:S01]  /*1b40*/  UMOV UR18, 0x0 ;  /* 0x0000000000127882 */ /* 0x000fe20000000000 */
[----:B------:R-:W-:-:S02]  /*1b50*/  UMOV UR19, 0x10000000 ;  /* 0x1000000000137882 */ /* 0x000fc40000000000 */
[----:B------:R-:W-:Y:S01]  /*1b60*/  UIADD3 UR8, UPT, UPT, UR8, 0x10400, URZ ;  /* 0x0001040008087890 */ /* 0x000fe2000fffe0ff */
[----:B------:R2:W-:Y:S01]  /*1b70*/  UTMALDG.3D.2CTA [UR32], [UR28], desc[UR18] ;  /* 0x000012201c0075b4 */ /* 0x0005e20008211000 */
[----:B------:R-:W-:Y:S01]  /*1b80*/  UMOV UR10, UR34 ;  /* 0x00000022000a7c82 */ /* 0x000fe20008000000 */
[----:B------:R-:W-:Y:S01]  /*1b90*/  UMOV UR12, UR36 ;  /* 0x00000024000c7c82 */ /* 0x000fe20008000000 */
[----:B------:R-:W-:Y:S01]  /*1ba0*/  UMOV UR9, UR33 ;  /* 0x0000002100097c82 */ /* 0x000fe20008000000 */
[----:B------:R-:W-:Y:S01]  /*1bb0*/  UMOV UR23, UR5 ;  /* 0x0000000500177c82 */ /* 0x000fe20008000000 */
[----:B------:R-:W-:-:S03]  /*1bc0*/  UMOV UR17, UR13 ;  /* 0x0000000d00117c82 */ /* 0x000fc60008000000 */
[----:B------:R4:W-:Y:S01]  /*1bd0*/  UTMALDG.3D.2CTA [UR8], [UR26], desc[UR18] ;  /* 0x000012081a0075b4 */ /* 0x0009e20008211000 */
[----:B--2---:R-:W-:Y:S01]  /*1be0*/  UIADD3 UR34, UPT, UPT, UR34, 0x80, URZ ;  /* 0x0000008022227890 */ /* 0x004fe2000fffe0ff */
[----:B------:R-:W-:Y:S11]  /*1bf0*/  BRA.U UP2, `(.L_x_31) ;  /* 0xfffffffd024c7547 */ /* 0x000ff6000b83ffff */
.L_x_25:
[----:B----4-:R-:W-:Y:S01]  /*1c00*/  ULEA UR8, UR13, UR4, 0x3 ;  /* 0x000000040d087291 */ /* 0x010fe2000f8e18ff */
[----:B-1----:R-:W-:Y:S01]  /*1c10*/  SHF.L.U32 R2, R15, 0x1f, RZ ;  /* 0x0000001f0f027819 */ /* 0x002fe200000006ff */
[----:B------:R-:W-:Y:S01]  /*1c20*/  @!P1 SYNCS.ARRIVE.TRANS64.A1T0 RZ, [UR4+0x48], RZ ;  /* 0x000048ffffff99a7 */ /* 0x000fe20008100004 */
[----:B------:R-:W-:-:S06]  /*1c30*/  UISETP.GT.AND UP0, UPT, UR22, UR21, UPT ;  /* 0x000000151600728c */ /* 0x000fcc000bf04270 */
[----:B--2---:R1:W2:Y:S03]  /*1c40*/  SYNCS.PHASECHK.TRANS64.TRYWAIT P0, [UR8+0x18], R2 ;  /* 0x00001802ff0075a7 */ /* 0x0042a60008001108 */
[----:B------:R-:W-:Y:S05]  /*1c50*/  BRA.U !UP0, `(.L_x_32) ;  /* 0x0000000108c07547 */ /* 0x000fea000b800000 */
[----:B------:R-:W-:Y:S01]  /*1c60*/  UIADD3 UR26, UPT, UPT, UR14, UR23, URZ ;  /* 0x000000170e1a7290 */ /* 0x000fe2000fffe0ff */
[----:B------:R-:W-:-:S11]  /*1c70*/  UMOV UR27, UR13 ;  /* 0x0000000d001b7c82 */ /* 0x000fd60008000000 */
.L_x_38:
[----:B------:R-:W-:Y:S01]  /*1c80*/  ULEA UR17, UR27, UR4, 0x3 ;  /* 0x000000041b117291 */ /* 0x000fe2000f8e18ff */
[----:B--2---:R-:W-:Y:S01]  /*1c90*/  @P5 MOV R3, 0xa000 ;  /* 0x0000a00000035802 */ /* 0x004fe20000000f00 */
[----:B-12---:R-:W-:Y:S10]  /*1ca0*/  @P0 BRA `(.L_x_33) ;  /* 0x00000000000c0947 */ /* 0x006ff40003800000 */
[----:B------:R-:W-:-:S04]  /*1cb0*/  SHF.L.U32 R5, R15, 0x1f, RZ ;  /* 0x0000001f0f057819 */ /* 0x000fc800000006ff */
[----:B------:R-:W2:Y:S02]  /*1cc0*/  SYNCS.PHASECHK.TRANS64.TRYWAIT P0, [UR17+0x18], R5 ;  /* 0x00001805ff0075a7 */ /* 0x000ea40008001111 */
[----:B--2---:R-:W-:Y:S05]  /*1cd0*/  @!P0 BRA `(.L_x_34) ;  /* 0x0000005400508947 */ /* 0x004fea0003800000 */
.L_x_33:
[----:B------:R2:W-:Y:S01]  /*1ce0*/  @P5 SYNCS.ARRIVE.TRANS64 RZ, [UR17], R3 ;  /* 0x00000003ffff59a7 */ /* 0x0005e20008000011 */
[----:B------:R-:W-:-:S04]  /*1cf0*/  ULOP3.LUT UR8, UR7, 0x2, URZ, 0xfc, !UPT ;  /* 0x0000000207087892 */ /* 0x000fc8000f8efcff */
[----:B------:R-:W-:-:S09]  /*1d00*/  UISETP.NE.AND UP0, UPT, UR8, 0x2, UPT ;  /* 0x000000020800788c */ /* 0x000fd2000bf05270 */
[----:B------:R-:W-:Y:S05]  /*1d10*/  BRA.U UP0, `(.L_x_35) ;  /* 0x0000000100047547 */ /* 0x000fea000b800000 */
[----:B------:R-:W-:Y:S05]  /*1d20*/  BPT.TRAP 0x1 ;  /* 0x000000040000795c */ /* 0x000fea0000300000 */
.L_x_35:
[----:B------:R-:W-:Y:S04]  /*1d30*/  BSSY.RECONVERGENT B0, `(.L_x_36) ;  /* 0x0000003000007945 */ /* 0x000fe80003800200 */
[----:B------:R-:W-:Y:S05]  /*1d40*/  @!P4 BRA `(.L_x_37) ;  /* 0x000000000004c947 */ /* 0x000fea0003800000 */
[----:B------:R-:W-:Y:S05]  /*1d50*/  BPT.TRAP 0x1 ;  /* 0x000000040000795c */ /* 0x000fea0000300000 */
.L_x_37:
[----:B------:R-:W-:Y:S05]  /*1d60*/  BSYNC.RECONVERGENT B0 ;  /* 0x0000000000007941 */ /* 0x000fea0003800200 */
.L_x_36:
        /* <DEDUP_REMOVED lines=9> */
[----:B------:R-:W-:Y:S02]  /*1e00*/  USHF.L.U32 UR18, UR23, 0x7, URZ ;  /* 0x0000000717127899 */ /* 0x000fe400080006ff */
[----:B------:R-:W-:Y:S01]  /*1e10*/  ULOP3.LUT UR17, UR17, 0xfefffff8, URZ, 0xc0, !UPT ;  /* 0xfefffff811117892 */ /* 0x000fe2000f8ec0ff */
[----:B-1----:R-:W-:Y:S01]  /*1e20*/  SHF.L.U32 R2, R15, 0x1f, RZ ;  /* 0x0000001f0f027819 */ /* 0x002fe200000006ff */
[----:B------:R-:W-:Y:S02]  /*1e30*/  UIADD3 UR16, UPT, UPT, UR16, 0x4400, URZ ;  /* 0x0000440010107890 */ /* 0x000fe4000fffe0ff */
[----:B------:R-:W-:Y:S01]  /*1e40*/  UIADD3.X UR33, UPT, UPT, URZ, UR25, URZ, UP1, !UPT ;  /* 0x00000019ff217290 */ /* 0x000fe20008ffe4ff */
[----:B------:R4:W1:Y:S01]  /*1e50*/  SYNCS.PHASECHK.TRANS64.TRYWAIT P0, [UR8+0x18], R2 ;  /* 0x00001802ff0075a7 */ /* 0x0008620008001108 */
[----:B------:R-:W-:-:S02]  /*1e60*/  ULEA UR8, UR27, UR4, 0xc ;  /* 0x000000041b087291 */ /* 0x000fc4000f8e60ff */
[----:B------:R-:W-:Y:S02]  /*1e70*/  UIADD3.X UR31, UPT, UPT, URZ, UR25, URZ, UP0, !UPT ;  /* 0x00000019ff1f7290 */ /* 0x000fe400087fe4ff */
[----:B------:R-:W-:Y:S01]  /*1e80*/  UIADD3 UR8, UPT, UPT, UR8, 0x10400, URZ ;  /* 0x0001040008087890 */ /* 0x000fe2000fffe0ff */
[----:B------:R-:W-:Y:S01]  /*1e90*/  UMOV UR28, 0x0 ;  /* 0x00000000001c7882 */ /* 0x000fe20000000000 */
[----:B------:R-:W-:Y:S01]  /*1ea0*/  UMOV UR29, 0x10000000 ;  /* 0x10000000001d7882 */ /* 0x000fe20000000000 */
[----:B------:R-:W-:Y:S01]  /*1eb0*/  UMOV UR19, UR35 ;  /* 0x0000002300137c82 */ /* 0x000fe20008000000 */
[----:B------:R-:W-:Y:S01]  /*1ec0*/  UMOV UR20, UR36 ;  /* 0x0000002400147c82 */ /* 0x000fe20008000000 */
[----:B------:R-:W-:Y:S01]  /*1ed0*/  UMOV UR12, UR36 ;  /* 0x00000024000c7c82 */ /* 0x000fe20008000000 */
[----:B------:R-:W-:Y:S01]  /*1ee0*/  UMOV UR9, UR17 ;  /* 0x0000001100097c82 */ /* 0x000fe20008000000 */
[----:B------:R-:W-:Y:S01]  /*1ef0*/  UMOV UR10, UR18 ;  /* 0x00000012000a7c82 */ /* 0x000fe20008000000 */
[----:B------:R4:W-:Y:S01]  /*1f00*/  UTMALDG.3D.2CTA [UR16], [UR32], desc[UR28] ;  /* 0x00001c10200075b4 */ /* 0x0009e20008211000 */
[----:B------:R-:W-:Y:S01]  /*1f10*/  UIADD3 UR23, UPT, UPT, UR23, 0x1, URZ ;  /* 0x0000000117177890 */ /* 0x000fe2000fffe0ff */
[----:B------:R-:W-:-:S03]  /*1f20*/  UMOV UR27, UR13 ;  /* 0x0000000d001b7c82 */ /* 0x000fc60008000000 */
[----:B------:R-:W-:Y:S01]  /*1f30*/  UISETP.NE.AND UP0, UPT, UR23, UR26, UPT ;  /* 0x0000001a1700728c */ /* 0x000fe2000bf05270 */
[----:B------:R4:W-:Y:S08]  /*1f40*/  UTMALDG.3D.2CTA [UR8], [UR30], desc[UR28] ;  /* 0x00001c081e0075b4 */ /* 0x0009f00008211000 */
[----:B----4-:R-:W-:Y:S05]  /*1f50*/  BRA.U UP0, `(.L_x_38) ;  /* 0xfffffffd00487547 */ /* 0x010fea000b83ffff */
.L_x_32:
[C---:B-1----:R-:W-:Y:S01]  /*1f60*/  LEA R2, R14.reuse, UR4, 0x3 ;  /* 0x000000040e027c11 */ /* 0x042fe2000f8e18ff */
[----:B------:R-:W-:Y:S01]  /*1f70*/  NOP ;  /* 0x0000000000007918 */ /* 0x000fe20000000000 */
[----:B--2---:R-:W-:Y:S02]  /*1f80*/  SHF.L.U32 R3, R13, 0x1f, RZ ;  /* 0x0000001f0d037819 */ /* 0x004fe400000006ff */
[----:B------:R-:W-:Y:S02]  /*1f90*/  LEA R4, R14, UR4, 0x4 ;  /* 0x000000040e047c11 */ /* 0x000fe4000f8e20ff */
[----:B------:R-:W1:Y:S02]  /*1fa0*/  SYNCS.PHASECHK.TRANS64.TRYWAIT P0, [R2+URZ+0x50], R3 ;  /* 0x00005003020075a7 */ /* 0x000e6400080011ff */
[----:B-1----:R-:W-:Y:S05]  /*1fb0*/  @!P0 BRA `(.L_x_39) ;  /* 0x0000005000b08947 */ /* 0x002fea0003800000 */
.L_x_115:
[----:B------:R-:W2:Y:S01]  /*1fc0*/  LDS.128 R4, [R4+0xe0] ;  /* 0x0000e00004047984 */ /* 0x000ea20000000c00 */
[----:B------:R-:W-:Y:S01]  /*1fd0*/  ISETP.GE.AND P0, PT, R72, 0x1, PT ;  /* 0x000000014800780c */ /* 0x000fe20003f06270 */
[----:B-1----:R-:W-:Y:S01]  /*1fe0*/  VIADD R2, R2, 0x60 ;  /* 0x0000006002027836 */ /* 0x002fe20000000000 */
[----:B------:R-:W-:Y:S01]  /*1ff0*/  @!PT LDS RZ, [RZ] ;  /* 0x00000000fffff984 */ /* 0x000fe20000000800 */
[----:B------:R-:W-:Y:S01]  /*2000*/  @!PT LDS RZ, [RZ] ;  /* 0x00000000fffff984 */ /* 0x000fe20000000800 */
[----:B------:R-:W-:Y:S01]  /*2010*/  @!PT LDS RZ, [RZ] ;  /* 0x00000000fffff984 */ /* 0x000fe20000000800 */
[----:B------:R-:W-:Y:S01]  /*2020*/  @!PT LDS RZ, [RZ] ;  /* 0x00000000fffff984 */ /* 0x000fe20000000800 */
[----:B------:R1:W-:Y:S06]  /*2030*/  MEMBAR.ALL.CTA ;  /* 0x0000000000007992 */ /* 0x0003ec0000008000 */
[----:B-1----:R-:W1:Y:S01]  /*2040*/  FENCE.VIEW.ASYNC.S ;  /* 0x00000000000073c6 */ /* 0x002e620000000000 */
[----:B------:R-:W-:-:S04]  /*2050*/  PRMT R2, RZ, 0x654, R2 ;  /* 0x00000654ff027816 */ /* 0x000fc80000000002 */
[----:B-1----:R1:W-:Y:S01]  /*2060*/  SYNCS.ARRIVE.TRANS64.RED.A1T0 RZ, [R2+URZ], RZ ;  /* 0x000000ff02ff79a7 */ /* 0x0023e200081004ff */
[----:B--2---:R-:W-:-:S13]  /*2070*/  LOP3.LUT P2, RZ, R6, 0x1, RZ, 0xc0, !PT ;  /* 0x0000000106ff7812 */ /* 0x004fda000784c0ff */
[----:B------:R-:W-:Y:S01]  /*2080*/  @P2 SHF.R.U32.HI R3, RZ, 0x10, R5 ;  /* 0x00000010ff032819 */ /* 0x000fe20000011605 */
[----:B------:R-:W-:Y:S01]  /*2090*/  VOTEU.ANY UP0, P2 ;  /* 0x0000000000ff7886 */ /* 0x000fe20001000100 */
[----:B------:R-:W-:Y:S02]  /*20a0*/  @P2 MOV R11, R4 ;  /* 0x00000004000b2202 */ /* 0x000fe40000000f00 */
[----:B------:R-:W-:Y:S02]  /*20b0*/  @P2 R2UR.BROADCAST UR8, R3 ;  /* 0x00000000030822ca */ /* 0x000fe400008e0000 */
[----:B------:R-:W-:-:S11]  /*20c0*/  @P2 LOP3.LUT R8, R5, 0xffff, RZ, 0xc0, !PT ;  /* 0x0000ffff05082812 */ /* 0x000fd600078ec0ff */
[----:B------:R-:W-:Y:S01]  /*20d0*/  @UP0 UMOV UR36, UR8 ;  /* 0x0000000800240c82 */ /* 0x000fe20008000000 */
[----:B-1----:R-:W-:Y:S05]  /*20e0*/  @!P0 BRA `(.L_x_40) ;  /* 0x0000000000b88947 */ /* 0x002fea0003800000 */
[----:B------:R-:W3:Y:S01]  /*20f0*/  LDC.64 R4, c[0x0][0xb18] ;  /* 0x0002c600ff047b82 */ /* 0x000ee20000000a00 */
[----:B------:R-:W-:-:S07]  /*2100*/  ISETP.NE.AND P3, PT, R72, 0x1, PT ;  /* 0x000000014800780c */ /* 0x000fce0003f65270 */
[----:B------:R-:W1:Y:S08]  /*2110*/  LDC.64 R6, c[0x0][0xb10] ;  /* 0x0002c400ff067b82 */ /* 0x000e700000000a00 */
[----:B------:R-:W2:Y:S08]  /*2120*/  LDC R18, c[0x0][0xb20] ;  /* 0x0002c800ff127b82 */ /* 0x000eb00000000800 */
[----:B------:R-:W4:Y:S01]  /*2130*/  LDC R20, c[0x0][0xb0c] ;  /* 0x0002c300ff147b82 */ /* 0x000f220000000800 */
[----:B---3--:R-:W-:Y:S01]  /*2140*/  IMAD.HI.U32 R19, R0, R5, RZ ;  /* 0x0000000500137227 */ /* 0x008fe200078e00ff */
[----:B------:R-:W-:-:S03]  /*2150*/  ISETP.NE.AND P0, PT, R4, 0x1, PT ;  /* 0x000000010400780c */ /* 0x000fc60003f05270 */
[----:B------:R-:W-:-:S03]  /*2160*/  IMAD.HI.U32 R5, R8, R5, RZ ;  /* 0x0000000508057227 */ /* 0x000fc600078e00ff */
[----:B------:R-:W3:Y:S01]  /*2170*/  LDC.64 R2, c[0x0][0xb28] ;  /* 0x0002ca00ff027b82 */ /* 0x000ee20000000a00 */
[----:B-1----:R-:W-:-:S04]  /*2180*/  IMAD.HI.U32 R22, R9, R6, RZ ;  /* 0x0000000609167227 */ /* 0x002fc800078e00ff */
[----:B------:R-:W-:Y:S01]  /*2190*/  IMAD.HI.U32 R24, R11, R6, RZ ;  /* 0x000000060b187227 */ /* 0x000fe200078e00ff */
[----:B------:R-:W-:Y:S02]  /*21a0*/  SHF.R.U32.HI R22, RZ, R7, R22 ;  /* 0x00000007ff167219 */ /* 0x000fe40000011616 */
[-C--:B--2---:R-:W-:Y:S02]  /*21b0*/  SHF.R.U32.HI R19, RZ, R18.reuse, R19 ;  /* 0x00000012ff137219 */ /* 0x084fe40000011613 */
[----:B------:R-:W-:Y:S02]  /*21c0*/  SHF.R.U32.HI R5, RZ, R18, R5 ;  /* 0x00000012ff057219 */ /* 0x000fe40000011605 */
[----:B------:R-:W-:Y:S02]  /*21d0*/  SEL R19, R0, R19, !P0 ;  /* 0x0000001300137207 */ /* 0x000fe40004000000 */
[----:B------:R-:W-:Y:S02]  /*21e0*/  SHF.R.U32.HI R24, RZ, R7, R24 ;  /* 0x00000007ff187219 */ /* 0x000fe40000011618 */
[----:B----4-:R-:W-:-:S02]  /*21f0*/  ISETP.NE.AND P1, PT, R20, 0x1, PT ;  /* 0x000000011400780c */ /* 0x010fc40003f25270 */
[----:B------:R-:W-:Y:S02]  /*2200*/  SEL R5, R8, R5, !P0 ;  /* 0x0000000508057207 */ /* 0x000fe40004000000 */
[----:B------:R-:W-:Y:S02]  /*2210*/  SEL R21, R9, R22, !P1 ;  /* 0x0000001609157207 */ /* 0x000fe40004800000 */
[----:B------:R-:W-:Y:S01]  /*2220*/  SEL R7, R11, R24, !P1 ;  /* 0x000000180b077207 */ /* 0x000fe20004800000 */
[----:B---3--:R-:W-:-:S04]  /*2230*/  IMAD.HI.U32 R22, R19, R2, RZ ;  /* 0x0000000213167227 */ /* 0x008fc800078e00ff */
[----:B------:R-:W-:Y:S01]  /*2240*/  IMAD.HI.U32 R6, R21, R2, RZ ;  /* 0x0000000215067227 */ /* 0x000fe200078e00ff */
[----:B------:R-:W-:-:S04]  /*2250*/  @P3 SHF.R.U32.HI R19, RZ, R3, R22 ;  /* 0x00000003ff133219 */ /* 0x000fc80000011616 */
[----:B------:R-:W-:Y:S01]  /*2260*/  @P3 SHF.R.U32.HI R21, RZ, R3, R6 ;  /* 0x00000003ff153219 */ /* 0x000fe20000011606 */
[----:B------:R-:W-:-:S04]  /*2270*/  IMAD R19, R72, R19, RZ ;  /* 0x0000001348137224 */ /* 0x000fc800078e02ff */
[----:B------:R-:W-:Y:S01]  /*2280*/  IMAD R6, R72, R21, RZ ;  /* 0x0000001548067224 */ /* 0x000fe200078e02ff */
[C---:B------:R-:W-:Y:S02]  /*2290*/  ISETP.GE.AND P0, PT, R5.reuse, R19, PT ;  /* 0x000000130500720c */ /* 0x040fe40003f06270 */
[----:B------:R-:W-:Y:S02]  /*22a0*/  IADD3 R19, PT, PT, -R5, RZ, RZ ;  /* 0x000000ff05137210 */ /* 0x000fe40007ffe1ff */
[----:B------:R-:W-:Y:S01]  /*22b0*/  ISETP.GE.OR P0, PT, R7, R6, P0 ;  /* 0x000000060700720c */ /* 0x000fe20000706670 */
[----:B------:R-:W-:-:S04]  /*22c0*/  IMAD.HI.U32 R6, R5, R2, RZ ;  /* 0x0000000205067227 */ /* 0x000fc800078e00ff */
[----:B------:R-:W-:Y:S01]  /*22d0*/  IMAD R8, R4, R19, R8 ;  /* 0x0000001304087224 */ /* 0x000fe200078e0208 */
[----:B------:R-:W-:-:S04]  /*22e0*/  SHF.R.U32.HI R6, RZ, R3, R6 ;  /* 0x00000003ff067219 */ /* 0x000fc80000011606 */
[----:B------:R-:W-:-:S03]  /*22f0*/  SEL R6, R5, R6, !P3 ;  /* 0x0000000605067207 */ /* 0x000fc60005800000 */
[----:B------:R-:W-:-:S04]  /*2300*/  @!P0 IMAD.HI.U32 R18, R7, R2, RZ ;  /* 0x0000000207128227 */ /* 0x000fc800078e00ff */
[----:B------:R-:W-:Y:S01]  /*2310*/  IMAD.MOV R2, RZ, RZ, -R6 ;  /* 0x000000ffff027224 */ /* 0x000fe200078e0a06 */
[----:B------:R-:W-:-:S03]  /*2320*/  @!P0 SHF.R.U32.HI R18, RZ, R3, R18 ;  /* 0x00000003ff128219 */ /* 0x000fc60000011612 */
[----:B------:R-:W-:Y:S01]  /*2330*/  IMAD R2, R72, R2, R5 ;  /* 0x0000000248027224 */ /* 0x000fe200078e0205 */
        /* <DEDUP_REMOVED lines=9> */
.L_x_40:
[----:B------:R-:W1:Y:S02]  /*23d0*/  LDCU UR8, c[0x0][0xb30] ;  /* 0x00016600ff0877ac */ /* 0x000e640008000800 */
[----:B-1----:R-:W-:-:S09]  /*23e0*/  UISETP.NE.AND UP0, UPT, UR8, 0x1, UPT ;  /* 0x000000010800788c */ /* 0x002fd2000bf05270 */
[----:B------:R-:W-:Y:S05]  /*23f0*/  BRA.U UP0, `(.L_x_41) ;  /* 0x0000000100407547 */ /* 0x000fea000b800000 */
[----:B------:R-:W1:Y:S08]  /*2400*/  LDC.64 R4, c[0x0][0xb10] ;  /* 0x0002c400ff047b82 */ /* 0x000e700000000a00 */
[----:B------:R-:W2:Y:S08]  /*2410*/  LDC.64 R2, c[0x0][0xb18] ;  /* 0x0002c600ff027b82 */ /* 0x000eb00000000a00 */
[----:B------:R-:W4:Y:S08]  /*2420*/  LDC R6, c[0x0][0xb20] ;  /* 0x0002c800ff067b82 */ /* 0x000f300000000800 */
[----:B------:R-:W3:Y:S01]  /*2430*/  LDC R18, c[0x0][0xb0c] ;  /* 0x0002c300ff127b82 */ /* 0x000ee20000000800 */
[----:B-1----:R-:W-:-:S05]  /*2440*/  IMAD.HI.U32 R4, R11, R4, RZ ;  /* 0x000000040b047227 */ /* 0x002fca00078e00ff */
[----:B------:R-:W-:Y:S01]  /*2450*/  SHF.R.U32.HI R4, RZ, R5, R4 ;  /* 0x00000005ff047219 */ /* 0x000fe20000011604 */
[----:B--2---:R-:W-:Y:S01]  /*2460*/  IMAD.HI.U32 R3, R8, R3, RZ ;  /* 0x0000000308037227 */ /* 0x004fe200078e00ff */
[----:B------:R-:W-:-:S04]  /*2470*/  ISETP.NE.AND P0, PT, R2, 0x1, PT ;  /* 0x000000010200780c */ /* 0x000fc80003f05270 */
[----:B----4-:R-:W-:-:S04]  /*2480*/  SHF.R.U32.HI R3, RZ, R6, R3 ;  /* 0x00000006ff037219 */ /* 0x010fc80000011603 */
[----:B------:R-:W-:Y:S02]  /*2490*/  SEL R3, R8, R3, !P0 ;  /* 0x0000000308037207 */ /* 0x000fe40004000000 */
[----:B---3--:R-:W-:-:S04]  /*24a0*/  ISETP.NE.AND P1, PT, R18, 0x1, PT ;  /* 0x000000011200780c */ /* 0x008fc80003f25270 */
[----:B------:R-:W-:-:S05]  /*24b0*/  SEL R4, R11, R4, !P1 ;  /* 0x000000040b047207 */ /* 0x000fca0004800000 */
[----:B------:R-:W-:Y:S02]  /*24c0*/  IMAD.IADD R5, R3, 0x1, -R4 ;  /* 0x0000000103057824 */ /* 0x000fe400078e0a04 */
[----:B------:R-:W-:Y:S02]  /*24d0*/  IMAD.IADD R3, R4, 0x1, -R3 ;  /* 0x0000000104037824 */ /* 0x000fe400078e0a03 */
[----:B------:R-:W-:Y:S02]  /*24e0*/  IMAD R11, R5, R18, R11 ;  /* 0x00000012050b7224 */ /* 0x000fe400078e020b */
[----:B------:R-:W-:-:S07]  /*24f0*/  IMAD R8, R3, R2, R8 ;  /* 0x0000000203087224 */ /* 0x000fce00078e0208 */
.L_x_41:
[----:B------:R-:W-:Y:S01]  /*2500*/  VIADD R14, R14, 0x1 ;  /* 0x000000010e0e7836 */ /* 0x000fe20000000000 */
[----:B------:R-:W-:Y:S01]  /*2510*/  PLOP3.LUT P1, PT, PT, PT, PT, 0x80, 0x8 ;  /* 0x000000000008781c */ /* 0x000fe20003f2f070 */
[----:B------:R-:W-:Y:S02]  /*2520*/  IMAD.IADD R165, R11, 0x1, R164 ;  /* 0x000000010ba57824 */ /* 0x000fe400078e02a4 */
[----:B------:R-:W-:Y:S01]  /*2530*/  IMAD.IADD R166, R8, 0x1, R145 ;  /* 0x0000000108a67824 */ /* 0x000fe200078e0291 */
[----:B------:R-:W-:-:S04]  /*2540*/  ISETP.NE.AND P0, PT, R14, 0x2, PT ;  /* 0x000000020e00780c */ /* 0x000fc80003f05270 */
[----:B------:R-:W-:Y:S02]  /*2550*/  SEL R2, RZ, 0x1, P0 ;  /* 0x00000001ff027807 */ /* 0x000fe40000000000 */
[----:B------:R-:W-:Y:S02]  /*2560*/  SEL R14, R14, RZ, P0 ;  /* 0x000000ff0e0e7207 */ /* 0x000fe40000000000 */
[----:B------:R-:W-:Y:S01]  /*2570*/  LOP3.LUT R13, R13, R2, RZ, 0x3c, !PT ;  /* 0x000000020d0d7212 */ /* 0x000fe200078e3cff */
[----:B------:R-:W-:Y:S06]  /*2580*/  @P2 BRA `(.L_x_42) ;  /* 0xfffffff000582947 */ /* 0x000fec000383ffff */
[----:B------:R-:W-:Y:S01]  /*2590*/  UIADD3 UR4, UPT, UPT, UR4, 0x18, URZ ;  /* 0x0000001804047890 */ /* 0x000fe2000fffe0ff */
[----:B------:R-:W-:-:S03]  /*25a0*/  SHF.L.U32 R3, R15, 0x1f, RZ ;  /* 0x0000001f0f037819 */ /* 0x000fc600000006ff */
[----:B------:R-:W-:-:S09]  /*25b0*/  ULEA UR5, UR13, UR4, 0x3 ;  /* 0x000000040d057291 */ /* 0x000fd2000f8e18ff */
[----:B------:R-:W1:Y:S02]  /*25c0*/  SYNCS.PHASECHK.TRANS64.TRYWAIT P0, [UR5], R3 ;  /* 0x00000003ff0075a7 */ /* 0x000e640008001105 */
[----:B-1----:R-:W-:Y:S05]  /*25d0*/  @!P0 BRA `(.L_x_43) ;  /* 0x0000004c003c8947 */ /* 0x002fea0003800000 */
.L_x_117:
[----:B------:R-:W-:-:S04]  /*25e0*/  UIADD3 UR6, UPT, UPT, UR13, 0x1, URZ ;  /* 0x000000010d067890 */ /* 0x000fc8000fffe0ff */
[----:B------:R-:W-:-:S04]  /*25f0*/  UISETP.NE.AND UP0, UPT, UR6, 0x3, UPT ;  /* 0x000000030600788c */ /* 0x000fc8000bf05270 */
[----:B------:R-:W-:Y:S02]  /*2600*/  USEL UR7, URZ, 0x1, UP0 ;  /* 0x00000001ff077887 */ /* 0x000fe40008000000 */
[----:B------:R-:W-:-:S04]  /*2610*/  USEL UR6, UR6, URZ, UP0 ;  /* 0x000000ff06067287 */ /* 0x000fc80008000000 */
[----:B------:R-:W-:Y:S01]  /*2620*/  ULEA UR5, UR6, UR4, 0x3 ;  /* 0x0000000406057291 */ /* 0x000fe2000f8e18ff */
[----:B------:R-:W-:-:S04]  /*2630*/  LOP3.LUT R15, R15, UR7, RZ, 0x3c, !PT ;  /* 0x000000070f0f7c12 */ /* 0x000fc8000f8e3cff */
[----:B-1----:R-:W-:-:S04]  /*2640*/  SHF.L.U32 R3, R15, 0x1f, RZ ;  /* 0x0000001f0f037819 */ /* 0x002fc800000006ff */
[----:B------:R-:W1:Y:S02]  /*2650*/  SYNCS.PHASECHK.TRANS64.TRYWAIT P0, [UR5], R3 ;  /* 0x00000003ff0075a7 */ /* 0x000e640008001105 */
[----:B-1----:R-:W-:Y:S05]  /*2660*/  @!P0 BRA `(.L_x_44) ;  /* 0x0000004c00308947 */ /* 0x002fea0003800000 */
.L_x_119:
[----:B------:R-:W-:-:S04]  /*2670*/  UIADD3 UR6, UPT, UPT, UR6, 0x1, URZ ;  /* 0x0000000106067890 */ /* 0x000fc8000fffe0ff */
[----:B------:R-:W-:-:S04]  /*2680*/  UISETP.NE.AND UP0, UPT, UR6, 0x3, UPT ;  /* 0x000000030600788c */ /* 0x000fc8000bf05270 */
[----:B------:R-:W-:Y:S02]  /*2690*/  USEL UR5, URZ, 0x1, UP0 ;  /* 0x00000001ff057887 */ /* 0x000fe40008000000 */
[----:B------:R-:W-:-:S04]  /*26a0*/  USEL UR6, UR6, URZ, UP0 ;  /* 0x000000ff06067287 */ /* 0x000fc80008000000 */
[----:B------:R-:W-:Y:S01]  /*26b0*/  ULEA UR6, UR6, UR4, 0x3 ;  /* 0x0000000406067291 */ /* 0x000fe2000f8e18ff */
[----:B-1----:R-:W-:-:S04]  /*26c0*/  LOP3.LUT R3, R15, UR5, RZ, 0x3c, !PT ;  /* 0x000000050f037c12 */ /* 0x002fc8000f8e3cff */
[----:B------:R-:W-:Y:S01]  /*26d0*/  SHF.L.U32 R3, R3, 0x1f, RZ ;  /* 0x0000001f03037819 */ /* 0x000fe200000006ff */
[----:B---3--:R-:W-:-:S07]  /*26e0*/  IMAD.U32 R0, RZ, RZ, UR6 ;  /* 0x00000006ff007e24 */ /* 0x008fce000f8e00ff */
.L_x_45:
[----:B-1----:R1:W2:Y:S02]  /*26f0*/  SYNCS.PHASECHK.TRANS64.TRYWAIT P0, [R0+URZ], R3 ;  /* 0x00000003000075a7 */ /* 0x0022a400080011ff */
[----:B--2---:R-:W-:Y:S05]  /*2700*/  @!P0 NANOSLEEP.SYNCS 0x989680 ;  /* 0x009896800000895d */ /* 0x004fea0003900000 */
[----:B------:R-:W2:Y:S02]  /*2710*/  @!P0 SYNCS.PHASECHK.TRANS64 P0, [R0+URZ], R3 ;  /* 0x00000003000085a7 */ /* 0x000ea400080010ff */
[----:B--2---:R-:W-:Y:S05]  /*2720*/  @P0 EXIT ;  /* 0x000000000000094d */ /* 0x004fea0003800000 */
[----:B------:R-:W-:Y:S05]  /*2730*/  BRA `(.L_x_45) ;  /* 0xfffffffc00ec7947 */ /* 0x000fea000383ffff */
.L_x_22:
[----:B------:R-:W-:-:S04]  /*2740*/  UISETP.NE.AND UP1, UPT, UR37, URZ, UPT ;  /* 0x000000ff2500728c */ /* 0x000fc8000bf25270 */
[----:B------:R-:W-:-:S09]  /*2750*/  UISETP.NE.OR UP1, UPT, UR10, 0x1, UP1 ;  /* 0x000000010a00788c */ /* 0x000fd20008f25670 */
[----:B------:R-:W-:Y:S05]  /*2760*/  BRA.U UP1, `(.L_x_46) ;  /* 0x00000005014c7547 */ /* 0x000fea000b800000 */
[----:B------:R-:W-:Y:S01]  /*2770*/  HFMA2 R11, -RZ, RZ, 0, 0 ;  /* 0x00000000ff0b7431 */ /* 0x000fe200000001ff */
[----:B------:R-:W-:Y:S01]  /*2780*/  ISETP.GE.U32.AND P2, PT, R10, 0x2, PT ;  /* 0x000000020a00780c */ /* 0x000fe20003f46070 */
[----:B------:R-:W-:Y:S01]  /*2790*/  IMAD.MOV.U32 R12, RZ, RZ, 0x1 ;  /* 0x00000001ff0c7424 */ /* 0x000fe200078e00ff */
[----:B------:R-:W-:Y:S01]  /*27a0*/  CS2R R8, SRZ ;  /* 0x0000000000087805 */ /* 0x000fe2000001ff00 */
[----:B------:R-:W-:Y:S01]  /*27b0*/  IMAD.MOV.U32 R3, RZ, RZ, RZ ;  /* 0x000000ffff037224 */ /* 0x000fe200078e00ff */
[----:B------:R-:W-:Y:S01]  /*27c0*/  UMOV UR4, 0x400 ;  /* 0x0000040000047882 */ /* 0x000fe20000000000 */
[----:B------:R-:W-:Y:S01]  /*27d0*/  UMOV UR6, URZ ;  /* 0x000000ff00067c82 */ /* 0x000fe20008000000 */
[----:B------:R-:W-:-:S12]  /*27e0*/  ULEA UR37, UR37, UR4, 0x18 ;  /* 0x0000000425257291 */ /* 0x000fd8000f8ec0ff */
.L_x_50:
[----:B------:R-:W-:Y:S02]  /*27f0*/  LEA R0, R3, UR37, 0x3 ;  /* 0x0000002503007c11 */ /* 0x000fe4000f8e18ff */
[----:B------:R-:W-:-:S03]  /*2800*/  SHF.L.U32 R5, R8, 0x1f, RZ ;  /* 0x0000001f08057819 */ /* 0x000fc600000006ff */
[----:B------:R-:W-:Y:S01]  /*2810*/  VIADD R4, R0, 0xc0 ;  /* 0x000000c000047836 */ /* 0x000fe20000000000 */
[----:B------:R-:W1:Y:S02]  /*2820*/  SYNCS.PHASECHK.TRANS64.TRYWAIT P0, [R0+URZ+0xb0], R5 ;  /* 0x0000b005000075a7 */ /* 0x000e6400080011ff */
[----:B-1----:R-:W-:Y:S05]  /*2830*/  @!P0 BRA `(.L_x_47) ;  /* 0x0000004800d48947 */ /* 0x002fea0003800000 */
.L_x_120:
[----:B------:R-:W-:Y:S01]  /*2840*/  ULEA UR5, UR6, UR37, 0x3 ;  /* 0x0000002506057291 */ /* 0x000fe2000f8e18ff */
[----:B------:R-:W-:Y:S01]  /*2850*/  PRMT R4, RZ, 0x654, R4 ;  /* 0x00000654ff047816 */ /* 0x000fe20000000004 */
[----:B-1----:R-:W-:Y:S01]  /*2860*/  @!P2 IMAD.MOV.U32 R5, RZ, RZ, 0x10 ;  /* 0x00000010ff05a424 */ /* 0x002fe200078e00ff */
[----:B------:R-:W-:Y:S01]  /*2870*/  SHF.L.U32 R7, R12, 0x1f, RZ ;  /* 0x0000001f0c077819 */ /* 0x000fe200000006ff */
[----:B------:R-:W-:Y:S01]  /*2880*/  UIADD3 UR4, UPT, UPT, UR5, 0x50, URZ ;  /* 0x0000005005047890 */ /* 0x000fe2000fffe0ff */
[----:B------:R1:W-:Y:S05]  /*2890*/  SYNCS.ARRIVE.TRANS64.RED.A1T0 RZ, [R4+URZ], RZ ;  /* 0x000000ff04ff79a7 */ /* 0x0003ea00081004ff */
[----:B------:R-:W-:Y:S01]  /*28a0*/  IMAD.U32 R13, RZ, RZ, UR4 ;  /* 0x00000004ff0d7e24 */ /* 0x000fe2000f8e00ff */
[----:B------:R-:W2:Y:S04]  /*28b0*/  SYNCS.PHASECHK.TRANS64.TRYWAIT P0, [UR5+0x60], R7 ;  /* 0x00006007ff0075a7 */ /* 0x000ea80008001105 */
[----:B------:R-:W-:Y:S01]  /*28c0*/  PRMT R13, R10, 0x654, R13 ;  /* 0x000006540a0d7816 */ /* 0x000fe2000000000d */
[----:B-12---:R-:W-:Y:S06]  /*28d0*/  @!P0 BRA `(.L_x_48) ;  /* 0x0000004800c08947 */ /* 0x006fec0003800000 */
.L_x_122:
[----:B------:R-:W-:Y:S01]  /*28e0*/  ULEA UR4, UR6, UR37, 0x4 ;  /* 0x0000002506047291 */ /* 0x000fe2000f8e20ff */
[----:B------:R-:W-:Y:S01]  /*28f0*/  SEL R2, R13, R2, !P2 ;  /* 0x000000020d027207 */ /* 0x000fe20005000000 */
[----:B------:R-:W-:Y:S01]  /*2900*/  UIADD3 UR5, UPT, UPT, UR5, 0x50, URZ ;  /* 0x0000005005057890 */ /* 0x000fe2000fffe0ff */
[----:B-1----:R-:W-:Y:S01]  /*2910*/  LEA R0, R11, UR37, 0x3 ;  /* 0x000000250b007c11 */ /* 0x002fe2000f8e18ff */
[----:B------:R-:W-:Y:S01]  /*2920*/  UIADD3 UR4, UPT, UPT, UR4, 0xe0, URZ ;  /* 0x000000e004047890 */ /* 0x000fe2000fffe0ff */
[----:B------:R1:W-:Y:S01]  /*2930*/  @!P2 SYNCS.ARRIVE.TRANS64.RED RZ, [R2+URZ], R5 ;  /* 0x0000000502ffa9a7 */ /* 0x0003e200080004ff */
[----:B------:R-:W-:Y:S01]  /*2940*/  UIADD3 UR6, UPT, UPT, UR6, 0x1, URZ ;  /* 0x0000000106067890 */ /* 0x000fe2000fffe0ff */
[----:B------:R-:W-:-:S03]  /*2950*/  VIADD R3, R3, 0x1 ;  /* 0x0000000103037836 */ /* 0x000fc60000000000 */
[----:B------:R-:W-:Y:S02]  /*2960*/  UISETP.NE.AND UP0, UPT, UR6, 0x2, UPT ;  /* 0x000000020600788c */ /* 0x000fe4000bf05270 */
[----:B------:R-:W-:Y:S01]  /*2970*/  ISETP.NE.AND P0, PT, R3, 0x2, PT ;  /* 0x000000020300780c */ /* 0x000fe20003f05270 */
[----:B------:R-:W-:Y:S06]  /*2980*/  UGETNEXTWORKID.BROADCAST [UR4], [UR5] ;  /* 0x00000000040073ca */ /* 0x000fec0008000100 */
[----:B------:R-:W-:Y:S02]  /*2990*/  USEL UR4, URZ, 0x1, UP0 ;  /* 0x00000001ff047887 */ /* 0x000fe40008000000 */
[----:B------:R-:W-:-:S04]  /*29a0*/  USEL UR6, UR6, URZ, UP0 ;  /* 0x000000ff06067287 */ /* 0x000fc80008000000 */
[----:B------:R-:W-:Y:S02]  /*29b0*/  LOP3.LUT R12, R12, UR4, RZ, 0x3c, !PT ;  /* 0x000000040c0c7c12 */ /* 0x000fe4000f8e3cff */
[----:B-1----:R-:W-:-:S04]  /*29c0*/  SHF.L.U32 R5, R9, 0x1f, RZ ;  /* 0x0000001f09057819 */ /* 0x002fc800000006ff */
[----:B------:R-:W1:Y:S02]  /*29d0*/  SYNCS.PHASECHK.TRANS64.TRYWAIT P1, [R0+URZ+0x50], R5 ;  /* 0x00005005000075a7 */ /* 0x000e6400080211ff */
[----:B-1----:R-:W-:Y:S05]  /*29e0*/  @!P1 BRA `(.L_x_49) ;  /* 0x0000004800949947 */ /* 0x002fea0003800000 */
.L_x_123:
[----:B------:R-:W-:Y:S01]  /*29f0*/  LEA R4, R11, UR37, 0x4 ;  /* 0x000000250b047c11 */ /* 0x000fe2000f8e20ff */
[----:B-1----:R-:W-:Y:S01]  /*2a00*/  VIADD R0, R0, 0x60 ;  /* 0x0000006000007836 */ /* 0x002fe20000000000 */
[----:B------:R-:W-:Y:S01]  /*2a10*/  SEL R3, R3, RZ, P0 ;  /* 0x000000ff03037207 */ /* 0x000fe20000000000 */
[----:B------:R-:W-:-:S03]  /*2a20*/  VIADD R11, R11, 0x1 ;  /* 0x000000010b0b7836 */ /* 0x000fc60000000000 */
[----:B------:R-:W1:Y:S01]  /*2a30*/  LDS.128 R4, [R4+0xe0] ;  /* 0x0000e00004047984 */ /* 0x000e620000000c00 */
[----:B------:R-:W-:Y:S02]  /*2a40*/  PRMT R0, RZ, 0x654, R0 ;  /* 0x00000654ff007816 */ /* 0x000fe40000000000 */
[C---:B------:R-:W-:Y:S01]  /*2a50*/  ISETP.NE.AND P1, PT, R11.reuse, 0x2, PT ;  /* 0x000000020b00780c */ /* 0x040fe20003f25270 */
[----:B------:R-:W-:Y:S01]  /*2a60*/  @!PT LDS RZ, [RZ] ;  /* 0x00000000fffff984 */ /* 0x000fe20000000800 */
[----:B------:R-:W-:Y:S01]  /*2a70*/  @!PT LDS RZ, [RZ] ;  /* 0x00000000fffff984 */ /* 0x000fe20000000800 */
[----:B------:R-:W-:Y:S01]  /*2a80*/  @!PT LDS RZ, [RZ] ;  /* 0x00000000fffff984 */ /* 0x000fe20000000800 */
[----:B------:R-:W-:Y:S01]  /*2a90*/  @!PT LDS RZ, [RZ] ;  /* 0x00000000fffff984 */ /* 0x000fe20000000800 */
[----:B------:R2:W-:Y:S06]  /*2aa0*/  MEMBAR.ALL.CTA ;  /* 0x0000000000007992 */ /* 0x0005ec0000008000 */
[----:B--2---:R-:W2:Y:S01]  /*2ab0*/  FENCE.VIEW.ASYNC.S ;  /* 0x00000000000073c6 */ /* 0x004ea20000000000 */
[----:B------:R-:W-:Y:S01]  /*2ac0*/  SEL R11, R11, RZ, P1 ;  /* 0x000000ff0b0b7207 */ /* 0x000fe20000800000 */
[----:B--2---:R2:W-:Y:S01]  /*2ad0*/  SYNCS.ARRIVE.TRANS64.RED.A1T0 RZ, [R0+URZ], RZ ;  /* 0x000000ff00ff79a7 */ /* 0x0045e200081004ff */
[----:B-1----:R-:W-:-:S02]  /*2ae0*/  LOP3.LUT P3, RZ, R6, 0x1, RZ, 0xc0, !PT ;  /* 0x0000000106ff7812 */ /* 0x002fc4000786c0ff */
[----:B------:R-:W-:-:S04]  /*2af0*/  SEL R5, RZ, 0x1, P0 ;  /* 0x00000001ff057807 */ /* 0x000fc80000000000 */
[----:B------:R-:W-:Y:S02]  /*2b00*/  LOP3.LUT R8, R8, R5, RZ, 0x3c, !PT ;  /* 0x0000000508087212 */ /* 0x000fe400078e3cff */
[----:B--2---:R-:W-:-:S04]  /*2b10*/  SEL R0, RZ, 0x1, P1 ;  /* 0x00000001ff007807 */ /* 0x004fc80000800000 */
[----:B------:R-:W-:Y:S01]  /*2b20*/  LOP3.LUT R9, R9, R0, RZ, 0x3c, !PT ;  /* 0x0000000009097212 */ /* 0x000fe200078e3cff */
[----:B------:R-:W-:Y:S06]  /*2b30*/  @P3 BRA `(.L_x_50) ;  /* 0xfffffffc002c3947 */ /* 0x000fec000383ffff */
[----:B------:R-:W-:Y:S01]  /*2b40*/  ULEA UR5, UR6, UR37, 0x3 ;  /* 0x0000002506057291 */ /* 0x000fe2000f8e18ff */
[----:B------:R-:W-:-:S08]  /*2b50*/  SHF.L.U32 R3, R12, 0x1f, RZ ;  /* 0x0000001f0c037819 */ /* 0x000fd000000006ff */
[----:B------:R-:W1:Y:S02]  /*2b60*/  SYNCS.PHASECHK.TRANS64 P0, [UR5+0x60], R3 ;  /* 0x00006003ff0075a7 */ /* 0x000e640008001005 */
[----:B-1----:R-:W-:Y:S05]  /*2b70*/  @P0 BRA `(.L_x_51) ;  /* 0x0000000000080947 */ /* 0x002fea0003800000 */
[----:B------:R-:W1:Y:S02]  /*2b80*/  SYNCS.PHASECHK.TRANS64.TRYWAIT P0, [UR5+0x60], R3 ;  /* 0x00006003ff0075a7 */ /* 0x000e640008001105 */
[----:B-1----:R-:W-:Y:S05]  /*2b90*/  @!P0 BRA `(.L_x_52) ;  /* 0x00000048003c8947 */ /* 0x002fea0003800000 */
.L_x_51:
[----:B------:R-:W-:-:S04]  /*2ba0*/  UIADD3 UR4, UPT, UPT, UR6, 0x1, URZ ;  /* 0x0000000106047890 */ /* 0x000fc8000fffe0ff */
[----:B------:R-:W-:-:S04]  /*2bb0*/  UISETP.NE.AND UP0, UPT, UR4, 0x2, UPT ;  /* 0x000000020400788c */ /* 0x000fc8000bf05270 */
[----:B------:R-:W-:Y:S02]  /*2bc0*/  USEL UR7, URZ, 0x1, UP0 ;  /* 0x00000001ff077887 */ /* 0x000fe40008000000 */
[----:B------:R-:W-:-:S04]  /*2bd0*/  USEL UR4, UR4, URZ, UP0 ;  /* 0x000000ff04047287 */ /* 0x000fc80008000000 */
[----:B------:R-:W-:Y:S01]  /*2be0*/  ULEA UR4, UR4, UR37, 0x3 ;  /* 0x0000002504047291 */ /* 0x000fe2000f8e18ff */
[----:B-1----:R-:W-:-:S04]  /*2bf0*/  LOP3.LUT R3, R12, UR7, RZ, 0x3c, !PT ;  /* 0x000000070c037c12 */ /* 0x002fc8000f8e3cff */
[----:B------:R-:W-:-:S04]  /*2c00*/  SHF.L.U32 R0, R3, 0x1f, RZ ;  /* 0x0000001f03007819 */ /* 0x000fc800000006ff */
[----:B------:R-:W1:Y:S02]  /*2c10*/  SYNCS.PHASECHK.TRANS64 P0, [UR4+0x60], R0 ;  /* 0x00006000ff0075a7 */ /* 0x000e640008001004 */
[----:B-1----:R-:W-:Y:S05]  /*2c20*/  @P0 EXIT ;  /* 0x000000000000094d */ /* 0x002fea0003800000 */
[----:B------:R-:W-:Y:S02]  /*2c30*/  SHF.L.U32 R3, R3, 0x1f, RZ ;  /* 0x0000001f03037819 */ /* 0x000fe400000006ff */
[----:B------:R-:W-:-:S07]  /*2c40*/  MOV R0, UR4 ;  /* 0x0000000400007c02 */ /* 0x000fce0008000f00 */
.L_x_53:
[----:B-1----:R1:W2:Y:S02]  /*2c50*/  SYNCS.PHASECHK.TRANS64.TRYWAIT P0, [R0+URZ+0x60], R3 ;  /* 0x00006003000075a7 */ /* 0x0022a400080011ff */
[----:B--2---:R-:W-:Y:S05]  /*2c60*/  @!P0 NANOSLEEP.SYNCS 0x989680 ;  /* 0x009896800000895d */ /* 0x004fea0003900000 */
[----:B------:R-:W2:Y:S02]  /*2c70*/  @!P0 SYNCS.PHASECHK.TRANS64 P0, [R0+URZ+0x60], R3 ;  /* 0x00006003000085a7 */ /* 0x000ea400080010ff */
[----:B--2---:R-:W-:Y:S05]  /*2c80*/  @P0 EXIT ;  /* 0x000000000000094d */ /* 0x004fea0003800000 */
[----:B------:R-:W-:Y:S05]  /*2c90*/  BRA `(.L_x_53) ;  /* 0xfffffffc00ec7947 */ /* 0x000fea000383ffff */
.L_x_46:
[----:B------:R-:W-:Y:S05]  /*2ca0*/  BRA.U UP4, `(.L_x_54) ;  /* 0x0000001104d87547 */ /* 0x000fea000b800000 */
[----:B------:R-:W-:Y:S01]  /*2cb0*/  UMOV UR6, 0x40 ;  /* 0x0000004000067882 */ /* 0x000fe20000000000 */
[----:B------:R-:W-:Y:S01]  /*2cc0*/  NOP ;  /* 0x0000000000007918 */ /* 0x000fe20000000000 */
[----:B------:R-:W-:Y:S01]  /*2cd0*/  ULEA UR6, UR37, UR6, 0x18 ;  /* 0x0000000625067291 */ /* 0x000fe2000f8ec0ff */
[----:B------:R-:W-:Y:S02]  /*2ce0*/  UMOV UR7, 0x400 ;  /* 0x0000040000077882 */ /* 0x000fe40000000000 */
[----:B------:R-:W-:-:S06]  /*2cf0*/  ULEA UR37, UR37, UR7, 0x18 ;  /* 0x0000000725257291 */ /* 0x000fcc000f8ec0ff */
[----:B------:R-:W1:Y:S02]  /*2d00*/  LDS.U8 R2, [UR6+0x1c] ;  /* 0x00001c06ff027984 */ /* 0x000e640008000000 */
[----:B-1----:R-:W-:-:S13]  /*2d10*/  ISETP.NE.AND P0, PT, R2, RZ, PT ;  /* 0x000000ff0200720c */ /* 0x002fda0003f05270 */
[----:B------:R-:W-:Y:S05]  /*2d20*/  @P0 BRA `(.L_x_55) ;  /* 0x0000000400080947 */ /* 0x000fea0003800000 */
[----:B------:R-:W-:Y:S02]  /*2d30*/  UISETP.NE.U32.AND UP0, UPT, UR5, 0x1, UPT ;  /* 0x000000010500788c */ /* 0x000fe4000bf05070 */
[----:B------:R-:W-:-:S07]  /*2d40*/  UIADD3 UR8, UPT, UPT, UR6, 0x8, URZ ;  /* 0x0000000806087890 */ /* 0x000fce000fffe0ff */
[----:B------:R-:W-:Y:S05]  /*2d50*/  BRA.U !UP0, `(.L_x_56) ;  /* 0x00000001089c7547 */ /* 0x000fea000b800000 */
[----:B------:R-:W-:Y:S01]  /*2d60*/  ELECT P0, URZ, PT ;  /* 0x0000000000ff782f */ /* 0x000fe20003800000 */
[----:B------:R-:W-:-:S12]  /*2d70*/  BSSY B0, `(.L_x_56) ;  /* 0x0000025000007945 */ /* 0x000fd80003800000 */
[----:B------:R-:W-:Y:S05]  /*2d80*/  @!P0 BRA `(.L_x_57) ;  /* 0x00000000008c8947 */ /* 0x000fea0003800000 */
[----:B------:R-:W-:-:S05]  /*2d90*/  UMOV UR7, 0x10 ;  /* 0x0000001000077882 */ /* 0x000fca0000000000 */
[----:B------:R-:W-:Y:S04]  /*2da0*/  DEPBAR.LE SB1, 0x36 ;  /* 0x00009d800000791a */ /* 0x000fe80000000000 */
[----:B------:R-:W1:Y:S02]  /*2db0*/  UTCATOMSWS.2CTA.FIND_AND_SET.ALIGN UP1, UR7, UR7 ;  /* 0x00000007000775e3 */ /* 0x000e640008220800 */
[----:B-1----:R-:W-:Y:S01]  /*2dc0*/  MOV R11, UR7 ;  /* 0x00000007000b7c02 */ /* 0x002fe20008000f00 */
[----:B------:R-:W-:Y:S06]  /*2dd0*/  BRA.U UP1, `(.L_x_58) ;  /* 0x0000000101187547 */ /* 0x000fec000b800000 */
.L_x_59:
[----:B------:R-:W-:Y:S05]  /*2de0*/  NANOSLEEP 0x64 ;  /* 0x000000640000795d */ /* 0x000fea0003800000 */
[----:B------:R-:W-:-:S05]  /*2df0*/  UMOV UR7, 0x10 ;  /* 0x0000001000077882 */ /* 0x000fca0000000000 */
[----:B------:R-:W-:Y:S04]  /*2e00*/  DEPBAR.LE SB1, 0x36 ;  /* 0x00009d800000791a */ /* 0x000fe80000000000 */
[----:B------:R-:W1:Y:S02]  /*2e10*/  UTCATOMSWS.2CTA.FIND_AND_SET.ALIGN UP1, UR7, UR7 ;  /* 0x00000007000775e3 */ /* 0x000e640008220800 */
[----:B-1----:R-:W-:Y:S01]  /*2e20*/  MOV R11, UR7 ;  /* 0x00000007000b7c02 */ /* 0x002fe20008000f00 */
[----:B------:R-:W-:Y:S05]  /*2e30*/  BRA.U !UP1, `(.L_x_59) ;  /* 0xfffffffd09e87547 */ /* 0x000fea000b83ffff */
.L_x_58:
[----:B------:R-:W1:Y:S01]  /*2e40*/  LDS R5, [UR6+0x10] ;  /* 0x00001006ff057984 */ /* 0x000e620008000800 */
[----:B------:R-:W-:Y:S01]  /*2e50*/  IMAD.U32 R3, RZ, RZ, UR37 ;  /* 0x00000025ff037e24 */ /* 0x000fe2000f8e00ff */
[----:B------:R-:W-:-:S03]  /*2e60*/  MOV R2, UR4 ;  /* 0x0000000400027c02 */ /* 0x000fc60008000f00 */
[----:B------:R-:W-:Y:S01]  /*2e70*/  VIADD R3, R3, 0x100 ;  /* 0x0000010003037836 */ /* 0x000fe20000000000 */
[----:B-1----:R-:W-:-:S04]  /*2e80*/  SHF.L.U32 R5, R5, 0x1f, RZ ;  /* 0x0000001f05057819 */ /* 0x002fc800000006ff */
[----:B------:R-:W1:Y:S02]  /*2e90*/  SYNCS.PHASECHK.TRANS64.TRYWAIT P0, [UR6+0x8], R5 ;  /* 0x00000805ff0075a7 */ /* 0x000e640008001106 */
[----:B-1----:R-:W-:Y:S05]  /*2ea0*/  @P0 BRA `(.L_x_60) ;  /* 0x0000000000080947 */ /* 0x002fea0003800000 */
[----:B------:R-:W1:Y:S02]  /*2eb0*/  SYNCS.PHASECHK.TRANS64.TRYWAIT P0, [UR6+0x8], R5 ;  /* 0x00000805ff0075a7 */ /* 0x000e640008001106 */
[----:B-1----:R-:W-:Y:S05]  /*2ec0*/  @!P0 BRA `(.L_x_61) ;  /* 0x0000004400888947 */ /* 0x002fea0003800000 */
.L_x_60:
[----:B-1----:R-:W-:Y:S01]  /*2ed0*/  HFMA2 R4, -RZ, RZ, 0, 5.9604644775390625e-08 ;  /* 0x00000001ff047431 */ /* 0x002fe200000001ff */
[----:B------:R-:W-:Y:S01]  /*2ee0*/  UPRMT UR7, UR4, 0x654, UR8 ;  /* 0x0000065404077896 */ /* 0x000fe20008000008 */
[----:B------:R-:W-:Y:S01]  /*2ef0*/  IMAD.MOV.U32 R6, RZ, RZ, 0xffff ;  /* 0x0000ffffff067424 */ /* 0x000fe200078e00ff */
[----:B------:R-:W-:Y:S01]  /*2f00*/  PRMT R2, R2, 0x654, R3 ;  /* 0x0000065402027816 */ /* 0x000fe20000000003 */
[----:B------:R-:W-:Y:S02]  /*2f10*/  IMAD.MOV.U32 R5, RZ, RZ, 0x4 ;  /* 0x00000004ff057424 */ /* 0x000fe400078e00ff */
[----:B------:R-:W-:Y:S01]  /*2f20*/  IMAD.SHL.U32 R9, R11, 0x20, RZ ;  /* 0x000000200b097824 */ /* 0x000fe200078e00ff */
[----:B------:R-:W-:Y:S02]  /*2f30*/  MOV R3, UR7 ;  /* 0x0000000700037c02 */ /* 0x000fe40008000f00 */
[-C--:B------:R-:W-:Y:S01]  /*2f40*/  SHF.L.U32 R7, R6, R11.reuse, RZ ;  /* 0x0000000b06077219 */ /* 0x080fe200000006ff */
[----:B------:R1:W-:Y:S01]  /*2f50*/  SYNCS.ARRIVE.TRANS64.RED RZ, [UR7], R5 ;  /* 0x00000005ffff79a7 */ /* 0x0003e20008000407 */
[----:B------:R-:W-:Y:S01]  /*2f60*/  SHF.L.U32 R6, R4, R11, RZ ;  /* 0x0000000b04067219 */ /* 0x000fe200000006ff */
[----:B------:R1:W-:Y:S04]  /*2f70*/  STS [UR37+0x100], R9 ;  /* 0x00010009ff007988 */ /* 0x0003e80008000825 */
[----:B------:R1:W-:Y:S04]  /*2f80*/  STAS [R2.64], R11 ;  /* 0x0000000b02007dbd */ /* 0x0003e8000c0008ff */
[----:B------:R1:W-:Y:S04]  /*2f90*/  ATOMS.OR RZ, [UR6+0x14], R7 ;  /* 0x00001407ffff798c */ /* 0x0003e8000b000006 */
[----:B------:R1:W-:Y:S04]  /*2fa0*/  ATOMS.OR RZ, [UR6+0x18], R6 ;  /* 0x00001806ffff798c */ /* 0x0003e8000b000006 */
[----:B------:R1:W-:Y:S02]  /*2fb0*/  ATOMS.XOR RZ, [UR6+0x10], R4 ;  /* 0x00001004ffff798c */ /* 0x0003e4000b800006 */
.L_x_57:
[----:B------:R-:W-:Y:S05]  /*2fc0*/  BSYNC B0 ;  /* 0x0000000000007941 */ /* 0x000fea0003800000 */
.L_x_56:
[----:B------:R-:W-:Y:S05]  /*2fd0*/  BRA.U UP0, `(.L_x_62) ;  /* 0x00000001006c7547 */ /* 0x000fea000b800000 */
[----:B------:R-:W-:-:S03]  /*2fe0*/  UMOV UR7, 0xffffffff ;  /* 0xffffffff00077882 */ /* 0x000fc60000000000 */
[----:B------:R-:W-:Y:S05]  /*2ff0*/  BRA.DIV UR7, `(.L_x_63) ;  /* 0x0000004607547947 */ /* 0x000fea000b800000 */
[----:B------:R-:W-:-:S13]  /*3000*/  ELECT P6, URZ, PT ;  /* 0x0000000000ff782f */ /* 0x000fda00038c0000 */
.L_x_127:
[----:B------:R-:W-:Y:S05]  /*3010*/  @!P6 BRA `(.L_x_62) ;  /* 0x00000000005ce947 */ /* 0x000fea0003800000 */
[----:B-1----:R-:W1:Y:S02]  /*3020*/  LDS R3, [UR6+0x10] ;  /* 0x00001006ff037984 */ /* 0x002e640008000800 */
[----:B-1----:R-:W-:-:S04]  /*3030*/  SHF.L.U32 R3, R3, 0x1f, RZ ;  /* 0x0000001f03037819 */ /* 0x002fc800000006ff */
[----:B------:R-:W1:Y:S02]  /*3040*/  SYNCS.PHASECHK.TRANS64.TRYWAIT P0, [UR6+0x8], R3 ;  /* 0x00000803ff0075a7 */ /* 0x000e640008001106 */
[----:B-1----:R-:W-:Y:S05]  /*3050*/  @P0 BRA `(.L_x_64) ;  /* 0x0000000000080947 */ /* 0x002fea0003800000 */
[----:B------:R-:W1:Y:S02]  /*3060*/  SYNCS.PHASECHK.TRANS64.TRYWAIT P0, [UR6+0x8], R3 ;  /* 0x00000803ff0075a7 */ /* 0x000e640008001106 */
[----:B-1----:R-:W-:Y:S05]  /*3070*/  @!P0 BRA `(.L_x_65) ;  /* 0x0000004400548947 */ /* 0x002fea0003800000 */
.L_x_64:
[----:B------:R-:W2:Y:S01]  /*3080*/  LDS R5, [UR37+0x100] ;  /* 0x00010025ff057984 */ /* 0x000ea20008000800 */
[----:B-1----:R-:W-:Y:S02]  /*3090*/  HFMA2 R2, -RZ, RZ, 0, 5.9604644775390625e-08 ;  /* 0x00000001ff027431 */ /* 0x002fe400000001ff */
[----:B------:R-:W-:Y:S01]  /*30a0*/  IMAD.MOV.U32 R3, RZ, RZ, 0xffff ;  /* 0x0000ffffff037424 */ /* 0x000fe200078e00ff */
[----:B------:R-:W-:Y:S01]  /*30b0*/  UPRMT UR7, UR4, 0x654, UR8 ;  /* 0x0000065404077896 */ /* 0x000fe20008000008 */
[----:B--2---:R-:W-:-:S03]  /*30c0*/  IMAD.SHL.U32 R4, R5, 0x20, RZ ;  /* 0x0000002005047824 */ /* 0x004fc600078e00ff */
[-C--:B------:R-:W-:Y:S02]  /*30d0*/  SHF.L.U32 R3, R3, R5.reuse, RZ ;  /* 0x0000000503037219 */ /* 0x080fe400000006ff */
[----:B------:R-:W-:Y:S01]  /*30e0*/  SHF.L.U32 R5, R2, R5, RZ ;  /* 0x0000000502057219 */ /* 0x000fe200000006ff */
[----:B------:R2:W-:Y:S04]  /*30f0*/  STS [UR37+0x100], R4 ;  /* 0x00010004ff007988 */ /* 0x0005e80008000825 */
[----:B------:R2:W-:Y:S04]  /*3100*/  ATOMS.OR RZ, [UR6+0x14], R3 ;  /* 0x00001403ffff798c */ /* 0x0005e8000b000006 */
[----:B------:R2:W-:Y:S01]  /*3110*/  ATOMS.OR RZ, [UR6+0x18], R5 ;  /* 0x00001805ffff798c */ /* 0x0005e2000b000006 */
[----:B------:R-:W-:Y:S03]  /*3120*/  SYNCS.ARRIVE.TRANS64.RED.A1T0 RZ, [UR7], RZ ;  /* 0x000000ffffff79a7 */ /* 0x000fe60008100407 */
[----:B------:R2:W-:Y:S01]  /*3130*/  ATOMS.XOR RZ, [UR6+0x10], R2 ;  /* 0x00001002ffff798c */ /* 0x0005e2000b800006 */
[----:B------:R-:W-:Y:S05]  /*3140*/  BRA `(.L_x_62) ;  /* 0x0000000000107947 */ /* 0x000fea0003800000 */
.L_x_55:
[----:B------:R-:W-:-:S05]  /*3150*/  MOV R2, 0xffffffff ;  /* 0xffffffff00027802 */ /* 0x000fca0000000f00 */
[----:B------:R1:W-:Y:S02]  /*3160*/  STS [UR37+0x100], R2 ;  /* 0x00010002ff007988 */ /* 0x0003e40008000825 */
[----:B-1----:R-:W-:Y:S02]  /*3170*/  MOV R2, 0x3190 ;  /* 0x0000319000027802 */ /* 0x002fe40000000f00 */
[----:B-----5:R-:W-:Y:S05]  /*3180*/  CALL.REL.NOINC `($__internal_1_$__cuda_sm10x_tcgen05_guardrail_trap_phase_invalid_during_alloc) ;  /* 0x00000048005c7944 */ /* 0x020fea0003c00000 */
.L_x_62:
[----:B------:R-:W-:Y:S05]  /*3190*/  WARPSYNC.ALL ;  /* 0x0000000000007948 */ /* 0x000fea0003800000 */
[----:B------:R-:W3:Y:S01]  /*31a0*/  S2UR UR7, SR_CgaCtaId ;  /* 0x00000000000779c3 */ /* 0x000ee20000008800 */
[----:B------:R-:W-:Y:S01]  /*31b0*/  UMOV UR6, 0x400 ;  /* 0x0000040000067882 */ /* 0x000fe20000000000 */
[----:B------:R-:W-:-:S06]  /*31c0*/  NOP ;  /* 0x0000000000007918 */ /* 0x000fcc0000000000 */
[----:B------:R-:W-:Y:S06]  /*31d0*/  BAR.ARV 0x6, 0xa0 ;  /* 0x0182800000007b1d */ /* 0x000fec0000002000 */
[----:B------:R-:W4:Y:S01]  /*31e0*/  LDCU UR8, c[0x0][0x38c] ;  /* 0x00007180ff0877ac */ /* 0x000f220008000800 */
[----:B------:R-:W-:Y:S01]  /*31f0*/  LOP3.LUT R0, R0, 0xffff, RZ, 0xc0, !PT ;  /* 0x0000ffff00007812 */ /* 0x000fe200078ec0ff */
[----:B-1----:R-:W-:Y:S01]  /*3200*/  IMAD.MOV.U32 R9, RZ, RZ, 0x1 ;  /* 0x00000001ff097424 */ /* 0x002fe200078e00ff */
[----:B------:R-:W-:Y:S01]  /*3210*/  LOP3.LUT R8, R8, 0xffff, RZ, 0xc0, !PT ;  /* 0x0000ffff08087812 */ /* 0x000fe200078ec0ff */
[----:B------:R-:W-:Y:S01]  /*3220*/  UMOV UR19, URZ ;  /* 0x000000ff00137c82 */ /* 0x000fe20008000000 */
[----:B------:R-:W-:Y:S01]  /*3230*/  R2UR UR11, R0 ;  /* 0x00000000000b72ca */ /* 0x000fe200000e0000 */
[----:B------:R-:W-:Y:S01]  /*3240*/  UMOV UR18, URZ ;  /* 0x000000ff00127c82 */ /* 0x000fe20008000000 */
[----:B------:R-:W-:Y:S01]  /*3250*/  R2UR UR12, R8 ;  /* 0x00000000080c72ca */ /* 0x000fe200000e0000 */
[----:B------:R-:W-:Y:S01]  /*3260*/  IMAD.MOV.U32 R8, RZ, RZ, RZ ;  /* 0x000000ffff087224 */ /* 0x000fe200078e00ff */
[----:B------:R-:W-:Y:S01]  /*3270*/  UMOV UR17, URZ ;  /* 0x000000ff00117c82 */ /* 0x000fe20008000000 */
[----:B---3--:R-:W-:-:S02]  /*3280*/  ULEA UR7, UR7, UR6, 0x18 ;  /* 0x0000000607077291 */ /* 0x008fc4000f8ec0ff */
[----:B------:R-:W-:Y:S02]  /*3290*/  UISETP.NE.AND UP2, UPT, UR5, URZ, UPT ;  /* 0x000000ff0500728c */ /* 0x000fe4000bf45270 */
[----:B------:R-:W-:Y:S02]  /*32a0*/  UIADD3 UR13, UPT, UPT, UR7, 0x4400, URZ ;  /* 0x00004400070d7890 */ /* 0x000fe4000fffe0ff */
[----:B------:R-:W-:Y:S02]  /*32b0*/  UIADD3 UR14, UPT, UPT, UR7, 0x10400, URZ ;  /* 0x00010400070e7890 */ /* 0x000fe4000fffe0ff */
[----:B----4-:R-:W-:Y:S01]  /*32c0*/  UIADD3 UR8, UPT, UPT, UR8, 0x7f, URZ ;  /* 0x0000007f08087890 */ /* 0x010fe2000fffe0ff */
[----:B--2---:R-:W1:Y:S01]  /*32d0*/  LDS R2, [UR7+0x100] ;  /* 0x00010007ff027984 */ /* 0x004e620008000800 */
[----:B------:R-:W-:Y:S02]  /*32e0*/  USHF.R.U32.HI UR13, URZ, 0x4, UR13 ;  /* 0x00000004ff0d7899 */ /* 0x000fe4000801160d */
[----:B------:R-:W-:-:S02]  /*32f0*/  USHF.R.S32.HI UR6, URZ, 0x1f, UR8 ;  /* 0x0000001fff067899 */ /* 0x000fc40008011408 */
[----:B------:R-:W-:Y:S02]  /*3300*/  USHF.R.U32.HI UR14, URZ, 0x4, UR14 ;  /* 0x00000004ff0e7899 */ /* 0x000fe4000801160e */
[----:B------:R-:W-:Y:S02]  /*3310*/  ULEA.HI UR6, UR6, UR8, URZ, 0x7 ;  /* 0x0000000806067291 */ /* 0x000fe4000f8f38ff */
[----:B------:R-:W-:Y:S02]  /*3320*/  ULOP3.LUT UR13, UR13, 0x3fff, URZ, 0xc0, !UPT ;  /* 0x00003fff0d0d7892 */ /* 0x000fe4000f8ec0ff */
[----:B------:R-:W-:Y:S02]  /*3330*/  USHF.R.S32.HI UR6, URZ, 0x7, UR6 ;  /* 0x00000007ff067899 */ /* 0x000fe40008011406 */
[----:B------:R-:W-:Y:S02]  /*3340*/  ULOP3.LUT UR14, UR14, 0x3fff, URZ, 0xc0, !UPT ;  /* 0x00003fff0e0e7892 */ /* 0x000fe4000f8ec0ff */
[----:B------:R-:W-:Y:S01]  /*3350*/  UISETP.LT.AND UP0, UPT, UR6, 0x1, UPT ;  /* 0x000000010600788c */ /* 0x000fe2000bf01270 */
[----:B------:R-:W-:Y:S01]  /*3360*/  UMOV UR28, 0x0 ;  /* 0x00000000001c7882 */ /* 0x000fe20000000000 */
[----:B------:R-:W-:Y:S01]  /*3370*/  UMOV UR29, 0x101004a0 ;  /* 0x101004a0001d7882 */ /* 0x000fe20000000000 */
[----:B------:R-:W-:-:S02]  /*3380*/  ULOP3.LUT UR13, UR13, 0x10000, URZ, 0xfc, !UPT ;  /* 0x000100000d0d7892 */ /* 0x000fc4000f8efcff */
[----:B------:R-:W-:Y:S02]  /*3390*/  ULOP3.LUT UR14, UR14, 0x10000, URZ, 0xfc, !UPT ;  /* 0x000100000e0e7892 */ /* 0x000fe4000f8efcff */
[----:B------:R-:W-:Y:S01]  /*33a0*/  USEL UR20, UR6, 0x1, !UP0 ;  /* 0x0000000106147887 */ /* 0x000fe2000c000000 */
[----:B------:R-:W-:Y:S01]  /*33b0*/  UMOV UR26, 0x0 ;  /* 0x00000000001a7882 */ /* 0x000fe20000000000 */
[----:B------:R-:W-:Y:S01]  /*33c0*/  UMOV UR27, 0x101004a0 ;  /* 0x101004a0001b7882 */ /* 0x000fe20000000000 */
[----:B------:R-:W-:Y:S01]  /*33d0*/  UMOV UR24, 0x0 ;  /* 0x0000000000187882 */ /* 0x000fe20000000000 */
[----:B------:R-:W-:Y:S01]  /*33e0*/  UMOV UR25, 0x101004a0 ;  /* 0x101004a000197882 */ /* 0x000fe20000000000 */
[----:B------:R-:W-:Y:S01]  /*33f0*/  UMOV UR22, 0x0 ;  /* 0x0000000000167882 */ /* 0x000fe20000000000 */
[----:B------:R-:W-:Y:S01]  /*3400*/  UMOV UR23, 0x101004a0 ;  /* 0x101004a000177882 */ /* 0x000fe20000000000 */
[----:B-1----:R-:W-:Y:S02]  /*3410*/  R2UR UR21, R2 ;  /* 0x00000000021572ca */ /* 0x002fe400000e0000 */
[----:B------:R-:W-:-:S13]  /*3420*/  CS2R R2, SRZ ;  /* 0x0000000000027805 */ /* 0x000fda000001ff00 */
.L_x_73:
[C---:B------:R-:W-:Y:S02]  /*3430*/  LEA R0, R8.reuse, UR7, 0x3 ;  /* 0x0000000708007c11 */ /* 0x040fe4000f8e18ff */
[----:B------:R-:W-:Y:S02]  /*3440*/  SHF.L.U32 R5, R3, 0x1f, RZ ;  /* 0x0000001f03057819 */ /* 0x000fe400000006ff */
[----:B------:R-:W-:Y:S02]  /*3450*/  LEA R4, R8, UR7, 0x4 ;  /* 0x0000000708047c11 */ /* 0x000fe4000f8e20ff */
[----:B------:R-:W1:Y:S02]  /*3460*/  SYNCS.PHASECHK.TRANS64.TRYWAIT P0, [R0+URZ+0x50], R5 ;  /* 0x00005005000075a7 */ /* 0x000e6400080011ff */
[----:B-1-34-:R-:W-:Y:S05]  /*3470*/  @!P0 BRA `(.L_x_66) ;  /* 0x00000040006c8947 */ /* 0x01afea0003800000 */
.L_x_128:
[----:B-1----:R-:W1:Y:S01]  /*3480*/  LDS.128 R4, [R4+0xe0] ;  /* 0x0000e00004047984 */ /* 0x002e620000000c00 */
[----:B------:R-:W-:Y:S02]  /*3490*/  VIADD R0, R0, 0x60 ;  /* 0x0000006000007836 */ /* 0x000fe40000000000 */
[----:B------:R-:W-:Y:S01]  /*34a0*/  VIADD R8, R8, 0x1 ;  /* 0x0000000108087836 */ /* 0x000fe20000000000 */
[----:B------:R-:W-:Y:S01]  /*34b0*/  @!PT LDS RZ, [RZ] ;  /* 0x00000000fffff984 */ /* 0x000fe20000000800 */
[----:B------:R-:W-:Y:S01]  /*34c0*/  @!PT LDS RZ, [RZ] ;  /* 0x00000000fffff984 */ /* 0x000fe20000000800 */
[----:B------:R-:W-:Y:S01]  /*34d0*/  @!PT LDS RZ, [RZ] ;  /* 0x00000000fffff984 */ /* 0x000fe20000000800 */
[----:B------:R-:W-:Y:S01]  /*34e0*/  @!PT LDS RZ, [RZ] ;  /* 0x00000000fffff984 */ /* 0x000fe20000000800 */
[----:B------:R2:W-:Y:S06]  /*34f0*/  MEMBAR.ALL.CTA ;  /* 0x0000000000007992 */ /* 0x0005ec0000008000 */
[----:B--2---:R-:W2:Y:S01]  /*3500*/  FENCE.VIEW.ASYNC.S ;  /* 0x00000000000073c6 */ /* 0x004ea20000000000 */
[----:B------:R-:W-:-:S04]  /*3510*/  PRMT R0, RZ, 0x654, R0 ;  /* 0x00000654ff007816 */ /* 0x000fc80000000000 */
[----:B--2---:R2:W-:Y:S01]  /*3520*/  SYNCS.ARRIVE.TRANS64.RED.A1T0 RZ, [R0+URZ], RZ ;  /* 0x000000ff00ff79a7 */ /* 0x0045e200081004ff */
[----:B-1----:R-:W-:Y:S01]  /*3530*/  LOP3.LUT P1, RZ, R6, 0x1, RZ, 0xc0, !PT ;  /* 0x0000000106ff7812 */ /* 0x002fe2000782c0ff */
[----:B--2---:R-:W-:-:S12]  /*3540*/  BRA.U UP2, `(.L_x_67) ;  /* 0x0000000502087547 */ /* 0x004fd8000b800000 */
[----:B------:R-:W1:Y:S01]  /*3550*/  LDCU UR8, c[0x0][0x38c] ;  /* 0x00007180ff0877ac */ /* 0x000e620008000800 */
[----:B------:R-:W-:Y:S02]  /*3560*/  PLOP3.LUT P2, PT, PT, PT, PT, 0x80, 0x8 ;  /* 0x000000000008781c */ /* 0x000fe40003f4f070 */
[----:B------:R-:W-:Y:S01]  /*3570*/  SHF.L.U32 R5, R9, 0x1f, RZ ;  /* 0x0000001f09057819 */ /* 0x000fe200000006ff */
[----:B------:R-:W-:Y:S02]  /*3580*/  ULEA UR9, UR19, UR7, 0x3 ;  /* 0x0000000713097291 */ /* 0x000fe4000f8e18ff */
[----:B------:R-:W-:Y:S02]  /*3590*/  ULEA UR10, UR19, UR21, 0x6 ;  /* 0x00000015130a7291 */ /* 0x000fe4000f8e30ff */
[----:B-1----:R-:W-:-:S06]  /*35a0*/  UISETP.GE.AND UP0, UPT, UR8, 0x1, UPT ;  /* 0x000000010800788c */ /* 0x002fcc000bf06270 */
[----:B------:R-:W-:-:S05]  /*35b0*/  PLOP3.LUT P0, PT, PT, PT, UP0, 0x80, 0x8 ;  /* 0x000000000008781c */ /* 0x000fca0003f0f008 */
[----:B------:R-:W-:-:S08]  /*35c0*/  @UP0 ULEA UR8, UR18, UR7, 0x3 ;  /* 0x0000000712080291 */ /* 0x000fd0000f8e18ff */
[----:B------:R-:W-:-:S04]  /*35d0*/  @P0 SHF.L.U32 R0, R2, 0x1f, RZ ;  /* 0x0000001f02000819 */ /* 0x000fc800000006ff */
[----:B------:R1:W2:Y:S01]  /*35e0*/  @P0 SYNCS.PHASECHK.TRANS64.TRYWAIT P2, [UR8], R0 ;  /* 0x00000000ff0005a7 */ /* 0x0002a20008041108 */
[----:B------:R-:W3:Y:S02]  /*35f0*/  SYNCS.PHASECHK.TRANS64.TRYWAIT P0, [UR9+0x90], R5 ;  /* 0x00009005ff0075a7 */ /* 0x000ee40008001109 */
[----:B-123--:R-:W-:Y:S05]  /*3600*/  @!P0 BRA `(.L_x_68) ;  /* 0x00000040001c8947 */ /* 0x00efea0003800000 */
.L_x_130:
[----:B------:R-:W-:Y:S01]  /*3610*/  UMOV UR16, UR17 ;  /* 0x0000001100107c82 */ /* 0x000fe20008000000 */
[----:B------:R-:W-:Y:S05]  /*3620*/  BRA.U !UP0, `(.L_x_69) ;  /* 0x0000000108c07547 */ /* 0x000fea000b800000 */
[----:B------:R-:W-:Y:S02]  /*3630*/  UIADD3 UR16, UPT, UPT, UR20, UR17, URZ ;  /* 0x0000001114107290 */ /* 0x000fe4000fffe0ff */
[----:B------:R-:W-:Y:S01]  /*3640*/  UPLOP3.LUT UP3, UPT, UPT, UPT, UPT, 0x40, 0x4 ;  /* 0x000000000004789c */ /* 0x000fe20003f6e870 */
[----:B------:R-:W-:Y:S01]  /*3650*/  UMOV UR15, UR6 ;  /* 0x00000006000f7c82 */ /* 0x000fe20008000000 */
[----:B------:R-:W-:-:S09]  /*3660*/  UMOV UR46, UR18 ;  /* 0x00000012002e7c82 */ /* 0x000fd20008000000 */
.L_x_72:
[----:B--2---:R-:W-:Y:S01]  /*3670*/  ULEA UR8, UR46, UR7, 0x3 ;  /* 0x000000072e087291 */ /* 0x004fe2000f8e18ff */
[----:B---3--:R-:W-:Y:S11]  /*3680*/  @P2 BRA `(.L_x_70) ;  /* 0x00000000000c2947 */ /* 0x008ff60003800000 */
[----:B-1----:R-:W-:Y:S04]  /*3690*/  SHF.L.U32 R5, R2, 0x1f, RZ ;  /* 0x0000001f02057819 */ /* 0x002fe800000006ff */
[----:B------:R-:W1:Y:S02]  /*36a0*/  SYNCS.PHASECHK.TRANS64.TRYWAIT P0, [UR8], R5 ;  /* 0x00000005ff0075a7 */ /* 0x000e640008001108 */
[----:B-1----:R-:W-:Y:S05]  /*36b0*/  @!P0 BRA `(.L_x_71) ;  /* 0x0000004000088947 */ /* 0x002fea0003800000 */
.L_x_70:
[----:B------:R-:W-:Y:S01]  /*36c0*/  UISETP.NE.AND UP0, UPT, UR15, 0x1, UPT ;  /* 0x000000010f00788c */ /* 0x000fe2000bf05270 */
[----:B------:R-:W-:Y:S01]  /*36d0*/  PLOP3.LUT P2, PT, PT, PT, PT, 0x80, 0x8 ;  /* 0x000000000008781c */ /* 0x000fe20003f4f070 */
[----:B------:R-:W-:Y:S02]  /*36e0*/  UIADD3 UR18, UPT, UPT, UR46, 0x1, URZ ;  /* 0x000000012e127890 */ /* 0x000fe4000fffe0ff */
[----:B------:R-:W-:Y:S02]  /*36f0*/  ULEA UR32, UR46, UR14, 0x8 ;  /* 0x0000000e2e207291 */ /* 0x000fe4000f8e40ff */
[----:B------:R-:W-:Y:S01]  /*3700*/  UISETP.NE.AND UP1, UPT, UR18, 0x3, UPT ;  /* 0x000000031200788c */ /* 0x000fe2000bf25270 */
[----:B------:R-:W-:Y:S01]  /*3710*/  PLOP3.LUT P0, PT, PT, PT, UP0, 0x80, 0x8 ;  /* 0x000000000008781c */ /* 0x000fe20003f0f008 */
[----:B------:R-:W-:Y:S02]  /*3720*/  UIADD3 UR44, UPT, UPT, UR32, 0x2, URZ ;  /* 0x00000002202c7890 */ /* 0x000fe4000fffe0ff */
[----:B------:R-:W-:Y:S02]  /*3730*/  USEL UR31, URZ, 0x1, UP1 ;  /* 0x00000001ff1f7887 */ /* 0x000fe40008800000 */
[----:B------:R-:W-:Y:S02]  /*3740*/  USEL UR18, UR18, URZ, UP1 ;  /* 0x000000ff12127287 */ /* 0x000fe40008800000 */
[----:B------:R-:W-:Y:S02]  /*3750*/  UIADD3 UR40, UPT, UPT, UR32, 0x4, URZ ;  /* 0x0000000420287890 */ /* 0x000fe4000fffe0ff */
[----:B------:R-:W-:Y:S01]  /*3760*/  @UP0 ULEA UR30, UR18, UR7, 0x3 ;  /* 0x00000007121e0291 */ /* 0x000fe2000f8e18ff */
[----:B------:R-:W-:Y:S01]  /*3770*/  LOP3.LUT R2, R2, UR31, RZ, 0x3c, !PT ;  /* 0x0000001f02027c12 */ /* 0x000fe2000f8e3cff */
[----:B------:R-:W-:Y:S02]  /*3780*/  UIADD3 UR36, UPT, UPT, UR32, 0x6, URZ ;  /* 0x0000000620247890 */ /* 0x000fe4000fffe0ff */
[----:B------:R-:W-:Y:S01]  /*3790*/  UIADD3 UR8, UPT, UPT, UR8, 0x18, URZ ;  /* 0x0000001808087890 */ /* 0x000fe2000fffe0ff */
[----:B-1----:R-:W-:Y:S01]  /*37a0*/  @P0 SHF.L.U32 R0, R2, 0x1f, RZ ;  /* 0x0000001f02000819 */ /* 0x002fe200000006ff */
[----:B------:R-:W-:Y:S02]  /*37b0*/  UIADD3 UR17, UPT, UPT, UR17, 0x1, URZ ;  /* 0x0000000111117890 */ /* 0x000fe4000fffe0ff */
[----:B------:R-:W-:Y:S01]  /*37c0*/  UIADD3 UR15, UPT, UPT, UR15, -0x1, URZ ;  /* 0xffffffff0f0f7890 */ /* 0x000fe2000fffe0ff */
[----:B------:R2:W3:Y:S01]  /*37d0*/  @P0 SYNCS.PHASECHK.TRANS64.TRYWAIT P2, [UR30], R0 ;  /* 0x00000000ff0005a7 */ /* 0x0004e2000804111e */
[----:B------:R-:W-:Y:S02]  /*37e0*/  ULEA UR30, UR46, UR13, 0xa ;  /* 0x0000000d2e1e7291 */ /* 0x000fe4000f8e50ff */
[----:B------:R-:W-:Y:S02]  /*37f0*/  UISETP.NE.AND UP0, UPT, UR17, UR16, UPT ;  /* 0x000000101100728c */ /* 0x000fe4000bf05270 */
[----:B------:R-:W-:Y:S02]  /*3800*/  UIADD3 UR42, UPT, UPT, UR30, 0x2, URZ ;  /* 0x000000021e2a7890 */ /* 0x000fe4000fffe0ff */
[----:B------:R-:W-:Y:S02]  /*3810*/  UIADD3 UR38, UPT, UPT, UR30, 0x4, URZ ;  /* 0x000000041e267890 */ /* 0x000fe4000fffe0ff */
[----:B------:R-:W-:Y:S01]  /*3820*/  UIADD3 UR34, UPT, UPT, UR30, 0x6, URZ ;  /* 0x000000061e227890 */ /* 0x000fe2000fffe0ff */
[----:B------:R-:W-:Y:S01]  /*3830*/  UMOV UR33, 0x40004040 ;  /* 0x4000404000217882 */ /* 0x000fe20000000000 */
[----:B------:R-:W-:Y:S01]  /*3840*/  UMOV UR31, 0x40004040 ;  /* 0x40004040001f7882 */ /* 0x000fe20000000000 */
[----:B------:R-:W-:Y:S01]  /*3850*/  UMOV UR45, 0x40004040 ;  /* 0x40004040002d7882 */ /* 0x000fe20000000000 */
[----:B------:R2:W-:Y:S01]  /*3860*/  UTCIMMA.2CTA gdesc[UR30], gdesc[UR32], tmem[UR10], tmem[UR28], idesc[UR29], UP3 ;  /* 0x00ff1c201e0075ea */ /* 0x0005e20009a0010a */
[----:B------:R-:W-:Y:S01]  /*3870*/  UPLOP3.LUT UP3, UPT, UPT, UPT, UPT, 0x80, 0x8 ;  /* 0x000000000008789c */ /* 0x000fe20003f6f070 */
[----:B------:R-:W-:Y:S01]  /*3880*/  UMOV UR43, 0x40004040 ;  /* 0x40004040002b7882 */ /* 0x000fe20000000000 */
[----:B------:R-:W-:Y:S01]  /*3890*/  UMOV UR41, 0x40004040 ;  /* 0x4000404000297882 */ /* 0x000fe20000000000 */
[----:B------:R2:W-:Y:S01]  /*38a0*/  UTCIMMA.2CTA gdesc[UR42], gdesc[UR44], tmem[UR10], tmem[UR26], idesc[UR27], UPT ;  /* 0x00ff1a2c2a0075ea */ /* 0x0005e2000ba0010a */
[----:B------:R-:W-:Y:S01]  /*38b0*/  UMOV UR39, 0x40004040 ;  /* 0x4000404000277882 */ /* 0x000fe20000000000 */
[----:B------:R-:W-:Y:S01]  /*38c0*/  UMOV UR37, 0x40004040 ;  /* 0x4000404000257882 */ /* 0x000fe20000000000 */
[----:B------:R-:W-:Y:S01]  /*38d0*/  UMOV UR35, 0x40004040 ;  /* 0x4000404000237882 */ /* 0x000fe20000000000 */
[----:B------:R2:W-:Y:S01]  /*38e0*/  UTCIMMA.2CTA gdesc[UR38], gdesc[UR40], tmem[UR10], tmem[UR24], idesc[UR25], UPT ;  /* 0x00ff1828260075ea */ /* 0x0005e2000ba0010a */
[----:B------:R2:W-:Y:S01]  /*38f0*/  UTCIMMA.2CTA gdesc[UR34], gdesc[UR36], tmem[UR10], tmem[UR22], idesc[UR23], UPT ;  /* 0x00ff1624220075ea */ /* 0x0005e2000ba0010a */
[----:B------:R2:W-:Y:S01]  /*3900*/  UTCBAR.2CTA.MULTICAST [UR8], URZ, UR12 ;  /* 0x000000ff080073e9 */ /* 0x0005e2000820080c */
[----:B------:R-:W-:Y:S01]  /*3910*/  UMOV UR46, UR18 ;  /* 0x00000012002e7c82 */ /* 0x000fe20008000000 */
[----:B------:R-:W-:Y:S05]  /*3920*/  BRA.U UP0, `(.L_x_72) ;  /* 0xfffffffd00507547 */ /* 0x000fea000b83ffff */
.L_x_69:
[----:B------:R-:W-:Y:S01]  /*3930*/  UIADD3 UR9, UPT, UPT, UR9, 0x70, URZ ;  /* 0x0000007009097890 */ /* 0x000fe2000fffe0ff */
[----:B------:R-:W-:-:S08]  /*3940*/  UMOV UR17, UR16 ;  /* 0x0000001000117c82 */ /* 0x000fd00008000000 */
[----:B------:R4:W-:Y:S01]  /*3950*/  UTCBAR.2CTA.MULTICAST [UR9], URZ, UR11 ;  /* 0x000000ff090073e9 */ /* 0x0009e2000820080b */
[----:B------:R-:W-:Y:S02]  /*3960*/  NOP ;  /* 0x0000000000007918 */ /* 0x000fe40000000000 */
.L_x_67:
[----:B------:R-:W-:Y:S01]  /*3970*/  UIADD3 UR19, UPT, UPT, UR19, 0x1, URZ ;  /* 0x0000000113137890 */ /* 0x000fe2000fffe0ff */
[----:B------:R-:W-:-:S03]  /*3980*/  ISETP.NE.AND P0, PT, R8, 0x2, PT ;  /* 0x000000020800780c */ /* 0x000fc60003f05270 */
[----:B------:R-:W-:Y:S01]  /*3990*/  UISETP.NE.AND UP0, UPT, UR19, 0x4, UPT ;  /* 0x000000041300788c */ /* 0x000fe2000bf05270 */
[----:B-12---:R-:W-:Y:S02]  /*39a0*/  SEL R0, RZ, 0x1, P0 ;  /* 0x00000001ff007807 */ /* 0x006fe40000000000 */
[----:B------:R-:W-:Y:S01]  /*39b0*/  SEL R8, R8, RZ, P0 ;  /* 0x000000ff08087207 */ /* 0x000fe20000000000 */
[----:B------:R-:W-:Y:S01]  /*39c0*/  USEL UR8, URZ, 0x1, UP0 ;  /* 0x00000001ff087887 */ /* 0x000fe20008000000 */
[----:B------:R-:W-:Y:S01]  /*39d0*/  LOP3.LUT R3, R3, R0, RZ, 0x3c, !PT ;  /* 0x0000000003037212 */ /* 0x000fe200078e3cff */
[----:B------:R-:W-:-:S04]  /*39e0*/  USEL UR19, UR19, URZ, UP0 ;  /* 0x000000ff13137287 */ /* 0x000fc80008000000 */
[----:B------:R-:W-:Y:S01]  /*39f0*/  LOP3.LUT R9, R9, UR8, RZ, 0x3c, !PT ;  /* 0x0000000809097c12 */ /* 0x000fe2000f8e3cff */
[----:B------:R-:W-:Y:S07]  /*3a00*/  @P1 BRA `(.L_x_73) ;  /* 0xfffffff800881947 */ /* 0x000fee000383ffff */
[----:B------:R-:W1:Y:S01]  /*3a10*/  S2UR UR6, SR_CgaCtaId ;  /* 0x00000000000679c3 */ /* 0x000e620000008800 */
[----:B------:R-:W-:Y:S01]  /*3a20*/  ELECT P0, URZ, PT ;  /* 0x0000000000ff782f */ /* 0x000fe20003800000 */
[----:B------:R-:W-:Y:S01]  /*3a30*/  HFMA2 R0, -RZ, RZ, 0, 5.9604644775390625e-08 ;  /* 0x00000001ff007431 */ /* 0x000fe200000001ff */
[----:B------:R-:W-:-:S05]  /*3a40*/  UMOV UR8, 0x40 ;  /* 0x0000004000087882 */ /* 0x000fca0000000000 */
[----:B------:R-:W-:Y:S01]  /*3a50*/  UVIRTCOUNT.DEALLOC.SMPOOL 0x80 ;  /* 0x000000800000784c */ /* 0x000fe20000000000 */
[----:B------:R-:W-:Y:S02]  /*3a60*/  UISETP.NE.AND UP0, UPT, UR5, URZ, UPT ;  /* 0x000000ff0500728c */ /* 0x000fe4000bf05270 */
[----:B-1----:R-:W-:-:S09]  /*3a70*/  ULEA UR6, UR6, UR8, 0x18 ;  /* 0x0000000806067291 */ /* 0x002fd2000f8ec0ff */
[----:B------:R1:W-:Y:S01]  /*3a80*/  @P0 STS.U8 [UR6+0x1c], R0 ;  /* 0x00001c00ff000988 */ /* 0x0003e20008000006 */
[----:B------:R-:W-:Y:S05]  /*3a90*/  BRA.U UP0, `(.L_x_74) ;  /* 0x0000000100a07547 */ /* 0x000fea000b800000 */
[----:B------:R-:W-:Y:S01]  /*3aa0*/  UIADD3 UR5, UPT, UPT, UR7, 0x90, URZ ;  /* 0x0000009007057890 */ /* 0x000fe2000fffe0ff */
[----:B------:R-:W-:-:S03]  /*3ab0*/  SHF.L.U32 R3, R9, 0x1f, RZ ;  /* 0x0000001f09037819 */ /* 0x000fc600000006ff */
[----:B------:R-:W-:-:S09]  /*3ac0*/  ULEA UR8, UR19, UR5, 0x3 ;  /* 0x0000000513087291 */ /* 0x000fd2000f8e18ff */
[----:B------:R-:W2:Y:S02]  /*3ad0*/  SYNCS.PHASECHK.TRANS64.TRYWAIT P0, [UR8], R3 ;  /* 0x00000003ff0075a7 */ /* 0x000ea40008001108 */
[----:B--2---:R-:W-:Y:S05]  /*3ae0*/  @!P0 BRA `(.L_x_75) ;  /* 0x0000003c00148947 */ /* 0x004fea0003800000 */
.L_x_133:
[----:B----4-:R-:W-:-:S04]  /*3af0*/  UIADD3 UR9, UPT, UPT, UR19, 0x1, URZ ;  /* 0x0000000113097890 */ /* 0x010fc8000fffe0ff */
        /* <DEDUP_REMOVED lines=8> */
.L_x_135:
        /* <DEDUP_REMOVED lines=9> */
.L_x_137:
[----:B------:R-:W-:-:S04]  /*3c10*/  UIADD3 UR9, UPT, UPT, UR9, 0x1, URZ ;  /* 0x0000000109097890 */ /* 0x000fc8000fffe0ff */
[----:B------:R-:W-:-:S04]  /*3c20*/  UISETP.NE.AND UP1, UPT, UR9, 0x4, UPT ;  /* 0x000000040900788c */ /* 0x000fc8000bf25270 */
[----:B------:R-:W-:Y:S02]  /*3c30*/  USEL UR8, URZ, 0x1, UP1 ;  /* 0x00000001ff087887 */ /* 0x000fe40008800000 */
[----:B------:R-:W-:-:S04]  /*3c40*/  USEL UR9, UR9, URZ, UP1 ;  /* 0x000000ff09097287 */ /* 0x000fc80008800000 */
[----:B------:R-:W-:Y:S01]  /*3c50*/  ULEA UR9, UR9, UR5, 0x3 ;  /* 0x0000000509097291 */ /* 0x000fe2000f8e18ff */
[----:B-1----:R-:W-:-:S04]  /*3c60*/  LOP3.LUT R3, R2, UR8, RZ, 0x3c, !PT ;  /* 0x0000000802037c12 */ /* 0x002fc8000f8e3cff */
[----:B------:R-:W-:Y:S01]  /*3c70*/  SHF.L.U32 R3, R3, 0x1f, RZ ;  /* 0x0000001f03037819 */ /* 0x000fe200000006ff */
[----:B------:R-:W-:-:S04]  /*3c80*/  IMAD.U32 R0, RZ, RZ, UR9 ;  /* 0x00000009ff007e24 */ /* 0x000fc8000f8e00ff */
[----:B------:R1:W2:Y:S03]  /*3c90*/  SYNCS.PHASECHK.TRANS64.TRYWAIT P0, [R0+URZ], R3 ;  /* 0x00000003000075a7 */ /* 0x0002a600080011ff */
[----:B--2---:R-:W-:Y:S05]  /*3ca0*/  @!P0 NANOSLEEP.SYNCS 0x989680 ;  /* 0x009896800000895d */ /* 0x004fea0003900000 */
[----:B------:R-:W2:Y:S02]  /*3cb0*/  @!P0 SYNCS.PHASECHK.TRANS64 P0, [R0+URZ], R3 ;  /* 0x00000003000085a7 */ /* 0x000ea400080010ff */
[----:B--2---:R-:W-:Y:S05]  /*3cc0*/  @P0 BRA `(.L_x_78) ;  /* 0x0000000000200947 */ /* 0x004fea0003800000 */
.L_x_79:
[----:B--2---:R2:W4:Y:S02]  /*3cd0*/  SYNCS.PHASECHK.TRANS64.TRYWAIT P0, [R0+URZ], R3 ;  /* 0x00000003000075a7 */ /* 0x00452400080011ff */
[----:B----4-:R-:W-:Y:S05]  /*3ce0*/  @!P0 NANOSLEEP.SYNCS 0x989680 ;  /* 0x009896800000895d */ /* 0x010fea0003900000 */
[----:B------:R-:W4:Y:S02]  /*3cf0*/  @!P0 SYNCS.PHASECHK.TRANS64 P0, [R0+URZ], R3 ;  /* 0x00000003000085a7 */ /* 0x000f2400080010ff */
[----:B----4-:R-:W-:Y:S05]  /*3d00*/  @!P0 BRA `(.L_x_79) ;  /* 0xfffffffc00f08947 */ /* 0x010fea000383ffff */
[----:B------:R-:W-:Y:S05]  /*3d10*/  BRA `(.L_x_78) ;  /* 0x00000000000c7947 */ /* 0x000fea0003800000 */
.L_x_74:
[----:B------:R-:W-:-:S04]  /*3d20*/  UIADD3 UR5, UPT, UPT, UR7, 0xd0, URZ ;  /* 0x000000d007057890 */ /* 0x000fc8000fffe0ff */
[----:B------:R-:W-:-:S09]  /*3d30*/  UPRMT UR5, UR4, 0x654, UR5 ;  /* 0x0000065404057896 */ /* 0x000fd20008000005 */
[----:B------:R-:W-:Y:S03]  /*3d40*/  SYNCS.ARRIVE.TRANS64.RED.A1T0 RZ, [UR5], RZ ;  /* 0x000000ffffff79a7 */ /* 0x000fe60008100405 */
.L_x_78:
[----:B-12---:R-:W-:Y:S01]  /*3d50*/  SHF.L.U32 R3, RZ, 0x1f, RZ ;  /* 0x0000001fff037819 */ /* 0x006fe200000006ff */
[----:B------:R-:W-:Y:S01]  /*3d60*/  UIADD3 UR5, UPT, UPT, UR7, 0xd0, URZ ;  /* 0x000000d007057890 */ /* 0x000fe2000fffe0ff */
[----:B------:R-:W-:Y:S02]  /*3d70*/  PLOP3.LUT P0, PT, PT, PT, UP0, 0x80, 0x8 ;  /* 0x000000000008781c */ /* 0x000fe40003f0f008 */
[----:B------:R-:W1:Y:S02]  /*3d80*/  SYNCS.PHASECHK.TRANS64.TRYWAIT P1, [UR7+0xd0], R3 ;  /* 0x0000d003ff0075a7 */ /* 0x000e640008021107 */
[----:B-1----:R-:W-:Y:S09]  /*3d90*/  @!P1 BRA `(.L_x_80) ;  /* 0x0000003800b09947 */ /* 0x002ff20003800000 */
.L_x_139:
[----:B------:R-:W-:Y:S01]  /*3da0*/  @!UP0 UPRMT UR5, UR4, 0x654, UR5 ;  /* 0x0000065404058896 */ /* 0x000fe20008000005 */
[----:B------:R-:W-:Y:S02]  /*3db0*/  UMOV UR8, 0xffff ;  /* 0x0000ffff00087882 */ /* 0x000fe40000000000 */
[----:B------:R-:W-:-:S06]  /*3dc0*/  UMOV UR4, 0x1 ;  /* 0x0000000100047882 */ /* 0x000fcc0000000000 */
[----:B------:R-:W-:Y:S01]  /*3dd0*/  @!P0 SYNCS.ARRIVE.TRANS64.RED.A1T0 RZ, [UR5], RZ ;  /* 0x000000ffffff89a7 */ /* 0x000fe20008100405 */
[----:B------:R-:W-:Y:S01]  /*3de0*/  NOP ;  /* 0x0000000000007918 */ /* 0x000fe20000000000 */
[----:B-1----:R-:W1:Y:S01]  /*3df0*/  LDS R0, [UR6+0x14] ;  /* 0x00001406ff007984 */ /* 0x002e620008000800 */
[----:B------:R-:W-:-:S04]  /*3e00*/  ULOP3.LUT UR5, UR21, 0xffff, URZ, 0xc0, !UPT ;  /* 0x0000ffff15057892 */ /* 0x000fc8000f8ec0ff */
[----:B------:R-:W-:-:S04]  /*3e10*/  USHF.R.U32.HI UR5, URZ, 0x5, UR5 ;  /* 0x00000005ff057899 */ /* 0x000fc80008011605 */
[----:B------:R-:W-:Y:S02]  /*3e20*/  USHF.L.U32 UR8, UR8, UR5, URZ ;  /* 0x0000000508087299 */ /* 0x000fe400080006ff */
[----:B------:R-:W-:-:S04]  /*3e30*/  USHF.L.U32 UR4, UR4, UR5, URZ ;  /* 0x0000000504047299 */ /* 0x000fc800080006ff */
[----:B-1----:R-:W-:-:S04]  /*3e40*/  LOP3.LUT R0, R0, UR8, RZ, 0xc0, !PT ;  /* 0x0000000800007c12 */ /* 0x002fc8000f8ec0ff */
[----:B------:R-:W-:-:S13]  /*3e50*/  ISETP.NE.AND P0, PT, R0, UR8, PT ;  /* 0x0000000800007c0c */ /* 0x000fda000bf05270 */
[----:B------:R-:W-:Y:S05]  /*3e60*/  @P0 BRA `(.L_x_81) ;  /* 0x0000000000580947 */ /* 0x000fea0003800000 */
[----:B------:R-:W1:Y:S02]  /*3e70*/  LDS R0, [UR6+0x18] ;  /* 0x00001806ff007984 */ /* 0x000e640008000800 */
[----:B-1----:R-:W-:-:S04]  /*3e80*/  LOP3.LUT R0, R0, UR4, RZ, 0xc0, !PT ;  /* 0x0000000400007c12 */ /* 0x002fc8000f8ec0ff */
[----:B------:R-:W-:-:S13]  /*3e90*/  ISETP.NE.AND P0, PT, R0, UR4, PT ;  /* 0x0000000400007c0c */ /* 0x000fda000bf05270 */
[----:B------:R-:W-:Y:S05]  /*3ea0*/  @P0 BRA `(.L_x_82) ;  /* 0x00000000003c0947 */ /* 0x000fea0003800000 */
[----:B------:R-:W1:Y:S01]  /*3eb0*/  S2R R2, SR_LANEID ;  /* 0x0000000000027919 */ /* 0x000e620000000000 */
[----:B------:R-:W-:Y:S01]  /*3ec0*/  ULOP3.LUT UR8, URZ, UR8, URZ, 0x33, !UPT ;  /* 0x00000008ff087292 */ /* 0x000fe2000f8e33ff */
[----:B------:R-:W-:Y:S01]  /*3ed0*/  LOP3.LUT R4, RZ, UR4, RZ, 0x33, !PT ;  /* 0x00000004ff047c12 */ /* 0x000fe2000f8e33ff */
[----:B------:R-:W-:Y:S02]  /*3ee0*/  VOTEU.ANY UR7, UPT, PT ;  /* 0x0000000000077886 */ /* 0x000fe400038e0100 */
[----:B------:R-:W-:Y:S01]  /*3ef0*/  UFLO.U32 UR7, UR7 ;  /* 0x00000007000772bd */ /* 0x000fe200080e0000 */
[----:B------:R-:W2:Y:S01]  /*3f00*/  REDUX UR4, R4 ;  /* 0x00000000040473c4 */ /* 0x000ea20000000000 */
[----:B------:R-:W-:-:S06]  /*3f10*/  IMAD.U32 R0, RZ, RZ, UR8 ;  /* 0x00000008ff007e24 */ /* 0x000fcc000f8e00ff */
[----:B------:R1:W-:Y:S01]  /*3f20*/  UTCATOMSWS.AND URZ, UR8 ;  /* 0x0000000800ff79e3 */ /* 0x0003e20008000000 */
[----:B------:R-:W3:Y:S01]  /*3f30*/  REDUX UR5, R0 ;  /* 0x00000000000573c4 */ /* 0x000ee20000000000 */
[----:B-1----:R-:W-:Y:S01]  /*3f40*/  ISETP.EQ.U32.AND P0, PT, R2, UR7, PT ;  /* 0x0000000702007c0c */ /* 0x002fe2000bf02070 */
[----:B--2---:R-:W-:Y:S01]  /*3f50*/  IMAD.U32 R2, RZ, RZ, UR4 ;  /* 0x00000004ff027e24 */ /* 0x004fe2000f8e00ff */
[----:B---3--:R-:W-:-:S11]  /*3f60*/  MOV R3, UR5 ;  /* 0x0000000500037c02 */ /* 0x008fd60008000f00 */
[----:B------:R1:W-:Y:S04]  /*3f70*/  @P0 ATOMS.AND RZ, [UR6+0x14], R3 ;  /* 0x00001403ffff098c */ /* 0x0003e8000a800006 */
[----:B------:R1:W-:Y:S01]  /*3f80*/  @P0 ATOMS.AND RZ, [UR6+0x18], R2 ;  /* 0x00001802ffff098c */ /* 0x0003e2000a800006 */
[----:B------:R-:W-:Y:S05]  /*3f90*/  BRA `(.L_x_83) ;  /* 0x0000000000147947 */ /* 0x000fea0003800000 */
.L_x_82:
[----:B------:R-:W-:Y:S02]  /*3fa0*/  MOV R2, 0x3fc0 ;  /* 0x00003fc000027802 */ /* 0x000fe40000000f00 */
[----:B---345:R-:W-:Y:S05]  /*3fb0*/  CALL.REL.NOINC `($__internal_0_$__cuda_sm10x_tcgen05_guardrail_trap_col_being_dealloced_not_returned_by_alloc) ;  /* 0x0000003800c47944 */ /* 0x038fea0003c00000 */
[----:B------:R-:W-:Y:S05]  /*3fc0*/  BRA `(.L_x_83) ;  /* 0x0000000000087947 */ /* 0x000fea0003800000 */
.L_x_81:
[----:B------:R-:W-:Y:S02]  /*3fd0*/  MOV R2, 0x3ff0 ;  /* 0x00003ff000027802 */ /* 0x000fe40000000f00 */
[----:B---345:R-:W-:Y:S05]  /*3fe0*/  CALL.REL.NOINC `($__internal_2_$__cuda_sm10x_tcgen05_guardrail_trap_unallocated_columns_being_dealloced) ;  /* 0x0000003800d07944 */ /* 0x038fea0003c00000 */
.L_x_83:
[----:B------:R-:W-:Y:S01]  /*3ff0*/  NOP ;  /* 0x0000000000007918 */ /* 0x000fe20000000000 */
[----:B----4-:R-:W-:Y:S05]  /*4000*/  EXIT ;  /* 0x000000000000794d */ /* 0x010fea0003800000 */
.L_x_54:
[----:B------:R-:W-:-:S09]  /*4010*/  UISETP.NE.OR UP5, UPT, UR10, 0x3, !UP5 ;  /* 0x000000030a00788c */ /* 0x000fd2000efa5670 */
[----:B------:R-:W-:Y:S05]  /*4020*/  BRA.U UP5, `(.L_x_84) ;  /* 0x0000000905c87547 */ /* 0x000fea000b800000 */
[----:B------:R-:W1:Y:S01]  /*4030*/  LDC R0, c[0x0][0xb30] ;  /* 0x0002cc00ff007b82 */ /* 0x000e620000000800 */
[----:B------:R-:W2:Y:S01]  /*4040*/  LDCU.64 UR8, c[0x0][0x888] ;  /* 0x00011100ff0877ac */ /* 0x000ea20008000a00 */
[----:B------:R-:W-:Y:S01]  /*4050*/  IMAD.MOV.U32 R30, RZ, RZ, 0x1 ;  /* 0x00000001ff1e7424 */ /* 0x000fe200078e00ff */
[----:B------:R-:W-:Y:S01]  /*4060*/  CS2R R28, SRZ ;  /* 0x00000000001c7805 */ /* 0x000fe2000001ff00 */
[----:B------:R-:W-:Y:S01]  /*4070*/  IMAD.MOV.U32 R25, RZ, RZ, 0x2000 ;  /* 0x00002000ff197424 */ /* 0x000fe200078e00ff */
[----:B------:R-:W3:Y:S03]  /*4080*/  LDCU.64 UR4, c[0x0][0x890] ;  /* 0x00011200ff0477ac */ /* 0x000ee60008000a00 */
[----:B------:R-:W4:Y:S01]  /*4090*/  LDC R19, c[0x0][0x370] ;  /* 0x0000dc00ff137b82 */ /* 0x000f220000000800 */
[----:B------:R-:W-:Y:S01]  /*40a0*/  UMOV UR6, 0x400 ;  /* 0x0000040000067882 */ /* 0x000fe20000000000 */
[----:B------:R-:W-:-:S02]  /*40b0*/  UPLOP3.LUT UP1, UPT, UPT, UPT, UPT, 0x40, 0x4 ;  /* 0x000000000004789c */ /* 0x000fc40003f2e870 */
[----:B------:R-:W-:-:S04]  /*40c0*/  ULEA UR6, UR37, UR6, 0x18 ;  /* 0x0000000625067291 */ /* 0x000fc8000f8ec0ff */
[----:B------:R-:W4:Y:S01]  /*40d0*/  LDC R2, c[0x0][0xb0c] ;  /* 0x0002c300ff027b82 */ /* 0x000f220000000800 */
[----:B--2---:R-:W-:Y:S02]  /*40e0*/  UISETP.NE.U32.AND UP2, UPT, UR8, URZ, UPT ;  /* 0x000000ff0800728c */ /* 0x004fe4000bf45070 */
[----:B------:R-:W-:Y:S02]  /*40f0*/  UIADD3 UR8, UPT, UPT, UR6, 0x30, URZ ;  /* 0x0000003006087890 */ /* 0x000fe4000fffe0ff */
[----:B---3--:R-:W-:-:S03]  /*4100*/  UISETP.NE.U32.AND UP3, UPT, UR4, URZ, UPT ;  /* 0x000000ff0400728c */ /* 0x008fc6000bf65070 */
[----:B------:R-:W2:Y:S01]  /*4110*/  LDC R18, c[0x0][0xb20] ;  /* 0x0002c800ff127b82 */ /* 0x000ea20000000800 */
[----:B-1----:R-:W-:Y:S01]  /*4120*/  ISETP.NE.AND P1, PT, R0, 0x1, PT ;  /* 0x000000010000780c */ /* 0x002fe20003f25270 */
[----:B------:R-:W-:Y:S02]  /*4130*/  UISETP.NE.AND.EX UP2, UPT, UR9, URZ, UPT, UP2 ;  /* 0x000000ff0900728c */ /* 0x000fe4000bf45320 */
[----:B------:R-:W-:Y:S02]  /*4140*/  UPRMT UR37, UR37, 0x654, UR8 ;  /* 0x0000065425257896 */ /* 0x000fe40008000008 */
[----:B------:R-:W-:Y:S02]  /*4150*/  UISETP.NE.AND.EX UP3, UPT, UR5, URZ, UPT, UP3 ;  /* 0x000000ff0500728c */ /* 0x000fe4000bf65330 */
[----:B------:R-:W1:Y:S08]  /*4160*/  LDC.64 R32, c[0x0][0x348] ;  /* 0x0000d200ff207b82 */ /* 0x000e700000000a00 */
[----:B------:R-:W3:Y:S08]  /*4170*/  LDC.64 R16, c[0x0][0xb10] ;  /* 0x0002c400ff107b82 */ /* 0x000ef00000000a00 */
[----:B------:R-:W1:Y:S08]  /*4180*/  LDC.64 R6, c[0x0][0xb18] ;  /* 0x0002c600ff067b82 */ /* 0x000e700000000a00 */
[----:B------:R-:W1:Y:S08]  /*4190*/  LDC.64 R4, c[0x0][0xb28] ;  /* 0x0002ca00ff047b82 */ /* 0x000e700000000a00 */
[----:B--2-4-:R-:W1:Y:S02]  /*41a0*/  LDC R24, c[0x0][0x374] ;  /* 0x0000dd00ff187b82 */ /* 0x014e640000000800 */
.L_x_92:
[C---:B------:R-:W-:Y:S02]  /*41b0*/  LEA R0, R29.reuse, UR6, 0x3 ;  /* 0x000000061d007c11 */ /* 0x040fe4000f8e18ff */
[----:B------:R-:W-:Y:S02]  /*41c0*/  SHF.L.U32 R3, R28, 0x1f, RZ ;  /* 0x0000001f1c037819 */ /* 0x000fe400000006ff */
[----:B------:R-:W-:Y:S02]  /*41d0*/  LEA R20, R29, UR6, 0x4 ;  /* 0x000000061d147c11 */ /* 0x000fe4000f8e20ff */
[----:B--2---:R-:W2:Y:S02]  /*41e0*/  SYNCS.PHASECHK.TRANS64.TRYWAIT P0, [R0+URZ+0x50], R3 ;  /* 0x00005003000075a7 */ /* 0x004ea400080011ff */
[----:B--2---:R-:W-:Y:S05]  /*41f0*/  @!P0 BRA `(.L_x_85) ;  /* 0x0000003400b08947 */ /* 0x004fea0003800000 */
.L_x_140:
[----:B------:R-:W-:Y:S01]  /*4200*/  ISETP.GE.AND P0, PT, R72, 0x1, PT ;  /* 0x000000014800780c */ /* 0x000fe20003f06270 */
[----:B------:R-:W4:Y:S01]  /*4210*/  LDS.128 R20, [R20+0xe0] ;  /* 0x0000e00014147984 */ /* 0x000f220000000c00 */
[----:B------:R-:W-:Y:S01]  /*4220*/  ISETP.NE.U32.AND P4, PT, RZ, UR4, PT ;  /* 0x00000004ff007c0c */ /* 0x000fe2000bf85070 */
[----:B--2---:R-:W-:Y:S01]  /*4230*/  VIADD R0, R0, 0x60 ;  /* 0x0000006000007836 */ /* 0x004fe20000000000 */
[----:B------:R-:W-:Y:S02]  /*4240*/  SHF.L.U32 R26, R30, 0x1f, RZ ;  /* 0x0000001f1e1a7819 */ /* 0x000fe400000006ff */
[----:B------:R-:W-:Y:S02]  /*4250*/  ISETP.NE.AND.EX P4, PT, RZ, UR5, PT, P4 ;  /* 0x00000005ff007c0c */ /* 0x000fe4000bf85340 */
[----:B------:R-:W-:Y:S01]  /*4260*/  PRMT R0, RZ, 0x654, R0 ;  /* 0x00000654ff007816 */ /* 0x000fe20000000000 */
[----:B------:R-:W-:Y:S01]  /*4270*/  @!PT LDS RZ, [RZ] ;  /* 0x00000000fffff984 */ /* 0x000fe20000000800 */
[----:B------:R-:W-:Y:S01]  /*4280*/  @!PT LDS RZ, [RZ] ;  /* 0x00000000fffff984 */ /* 0x000fe20000000800 */
[----:B------:R-:W-:Y:S01]  /*4290*/  @!PT LDS RZ, [RZ] ;  /* 0x00000000fffff984 */ /* 0x000fe20000000800 */
[----:B------:R-:W-:Y:S01]  /*42a0*/  @!PT LDS RZ, [RZ] ;  /* 0x00000000fffff984 */ /* 0x000fe20000000800 */
[----:B------:R2:W-:Y:S06]  /*42b0*/  MEMBAR.ALL.CTA ;  /* 0x0000000000007992 */ /* 0x0005ec0000008000 */
[----:B--2---:R-:W2:Y:S02]  /*42c0*/  FENCE.VIEW.ASYNC.S ;  /* 0x00000000000073c6 */ /* 0x004ea40000000000 */
[----:B--2---:R2:W-:Y:S01]  /*42d0*/  SYNCS.ARRIVE.TRANS64.RED.A1T0 RZ, [R0+URZ], RZ ;  /* 0x000000ff00ff79a7 */ /* 0x0045e200081004ff */
[----:B----4-:R-:W-:Y:S11]  /*42e0*/  LOP3.LUT P3, RZ, R22, 0x1, RZ, 0xc0, !PT ;  /* 0x0000000116ff7812 */ /* 0x010ff6000786c0ff */
[----:B------:R-:W-:Y:S02]  /*42f0*/  @!UPT UIADD3 URZ, UPT, UPT, URZ, URZ, URZ ;  /* 0x000000fffffff290 */ /* 0x000fe4000fffe0ff */
[----:B------:R-:W-:Y:S02]  /*4300*/  @P3 MOV R13, R20 ;  /* 0x00000014000d3202 */ /* 0x000fe40000000f00 */
[----:B------:R-:W-:Y:S01]  /*4310*/  @P3 LOP3.LUT R8, R21, 0xffff, RZ, 0xc0, !PT ;  /* 0x0000ffff15083812 */ /* 0x000fe200078ec0ff */
[----:B--2---:R-:W-:Y:S06]  /*4320*/  @!P0 BRA `(.L_x_86) ;  /* 0x0000000000a48947 */ /* 0x004fec0003800000 */
[----:B-1----:R-:W-:Y:S01]  /*4330*/  IMAD.HI.U32 R31, R24, R7, RZ ;  /* 0x00000007181f7227 */ /* 0x002fe200078e00ff */
[----:B------:R-:W-:Y:S02]  /*4340*/  ISETP.NE.AND P0, PT, R6, 0x1, PT ;  /* 0x000000010600780c */ /* 0x000fe40003f05270 */
[----:B------:R-:W-:Y:S01]  /*4350*/  ISETP.NE.AND P2, PT, R72, 0x1, PT ;  /* 0x000000014800780c */ /* 0x000fe20003f45270 */
[----:B---3--:R-:W-:Y:S01]  /*4360*/  IMAD.HI.U32 R34, R19, R16, RZ ;  /* 0x0000001013227227 */ /* 0x008fe200078e00ff */
[----:B------:R-:W-:Y:S02]  /*4370*/  SHF.R.U32.HI R31, RZ, R18, R31 ;  /* 0x00000012ff1f7219 */ /* 0x000fe4000001161f */
[----:B------:R-:W-:Y:S01]  /*4380*/  ISETP.NE.AND P5, PT, R2, 0x1, PT ;  /* 0x000000010200780c */ /* 0x000fe20003fa5270 */
[----:B------:R-:W-:Y:S01]  /*4390*/  IMAD.HI.U32 R36, R13, R16, RZ ;  /* 0x000000100d247227 */ /* 0x000fe200078e00ff */
[----:B------:R-:W-:Y:S02]  /*43a0*/  SHF.R.U32.HI R34, RZ, R17, R34 ;  /* 0x00000011ff227219 */ /* 0x000fe40000011622 */
[----:B------:R-:W-:Y:S01]  /*43b0*/  SEL R3, R24, R31, !P0 ;  /* 0x0000001f18037207 */ /* 0x000fe20004000000 */
[C---:B------:R-:W-:Y:S01]  /*43c0*/  IMAD.HI.U32 R31, R8.reuse, R7, RZ ;  /* 0x00000007081f7227 */ /* 0x040fe200078e00ff */
[----:B------:R-:W-:Y:S02]  /*43d0*/  SEL R11, R19, R34, !P5 ;  /* 0x00000022130b7207 */ /* 0x000fe40006800000 */
[----:B------:R-:W-:Y:S01]  /*43e0*/  SHF.R.U32.HI R36, RZ, R17, R36 ;  /* 0x00000011ff247219 */ /* 0x000fe20000011624 */
[----:B------:R-:W-:Y:S01]  /*43f0*/  IMAD.HI.U32 R38, R3, R4, RZ ;  /* 0x0000000403267227 */ /* 0x000fe200078e00ff */
[----:B------:R-:W-:Y:S03]  /*4400*/  SHF.R.U32.HI R31, RZ, R18, R31 ;  /* 0x00000012ff1f7219 */ /* 0x000fe6000001161f */
[----:B------:R-:W-:Y:S01]  /*4410*/  IMAD.HI.U32 R34, R11, R4, RZ ;  /* 0x000000040b227227 */ /* 0x000fe200078e00ff */
[----:B------:R-:W-:Y:S02]  /*4420*/  @P2 SHF.R.U32.HI R3, RZ, R5, R38 ;  /* 0x00000005ff032219 */ /* 0x000fe40000011626 */
[----:B------:R-:W-:Y:S02]  /*4430*/  SEL R9, R8, R31, !P0 ;  /* 0x0000001f08097207 */ /* 0x000fe40004000000 */
[----:B------:R-:W-:Y:S01]  /*4440*/  @P2 SHF.R.U32.HI R11, RZ, R5, R34 ;  /* 0x00000005ff0b2219 */ /* 0x000fe20000011622 */
[C---:B------:R-:W-:Y:S01]  /*4450*/  IMAD R10, R72.reuse, R3, RZ ;  /* 0x00000003480a7224 */ /* 0x040fe200078e02ff */
[----:B------:R-:W-:Y:S01]  /*4460*/  SEL R3, R13, R36, !P5 ;  /* 0x000000240d037207 */ /* 0x000fe20006800000 */
[C---:B------:R-:W-:Y:S03]  /*4470*/  IMAD.HI.U32 R14, R9.reuse, R4, RZ ;  /* 0x00000004090e7227 */ /* 0x040fe600078e00ff */
[----:B------:R-:W-:Y:S01]  /*4480*/  ISETP.GE.AND P0, PT, R9, R10, PT ;  /* 0x0000000a0900720c */ /* 0x000fe20003f06270 */
[C---:B------:R-:W-:Y:S01]  /*4490*/  IMAD R12, R72.reuse, R11, RZ ;  /* 0x0000000b480c7224 */ /* 0x040fe200078e02ff */
[-C--:B------:R-:W-:Y:S04]  /*44a0*/  SHF.R.U32.HI R14, RZ, R5.reuse, R14 ;  /* 0x00000005ff0e7219 */ /* 0x080fe8000001160e */
[----:B------:R-:W-:Y:S02]  /*44b0*/  ISETP.GE.OR P0, PT, R3, R12, P0 ;  /* 0x0000000c0300720c */ /* 0x000fe40000706670 */
[----:B------:R-:W-:Y:S05]  /*44c0*/  SEL R15, R9, R14, !P2 ;  /* 0x0000000e090f7207 */ /* 0x000fea0005000000 */
[----:B------:R-:W-:Y:S04]  /*44d0*/  IMAD.MOV R14, RZ, RZ, -R15 ;  /* 0x000000ffff0e7224 */ /* 0x000fe800078e0a0f */
[----:B------:R-:W-:Y:S02]  /*44e0*/  IMAD R14, R72, R14, R9 ;  /* 0x0000000e480e7224 */ /* 0x000fe400078e0209 */
[C---:B------:R-:W-:Y:S05]  /*44f0*/  @!P0 IMAD.HI.U32 R10, R3.reuse, R4, RZ ;  /* 0x00000004030a8227 */ /* 0x040fea00078e00ff */
[----:B------:R-:W-:Y:S04]  /*4500*/  @!P0 SHF.R.U32.HI R10, RZ, R5, R10 ;  /* 0x00000005ff0a8219 */ /* 0x000fe8000001160a */
[----:B------:R-:W-:Y:S01]  /*4510*/  @!P0 SEL R0, R3, R10, !P2 ;  /* 0x0000000a03008207 */ /* 0x000fe20005000000 */
[----:B------:R-:W-:Y:S03]  /*4520*/  IMAD.MOV R10, RZ, RZ, -R3 ;  /* 0x000000ffff0a7224 */ /* 0x000fe600078e0a03 */
[----:B------:R-:W-:Y:S01]  /*4530*/  @!P0 IADD3 R15, PT, PT, R15, -R0, RZ ;  /* 0x800000000f0f8210 */ /* 0x000fe20007ffe0ff */
[----:B------:R-:W-:Y:S01]  /*4540*/  @!P0 IMAD R0, R11, R14, R0 ;  /* 0x0000000e0b008224 */ /* 0x000fe200078e0200 */
[----:B------:R-:W-:Y:S01]  /*4550*/  IADD3 R11, PT, PT, -R9, RZ, RZ ;  /* 0x000000ff090b7210 */ /* 0x000fe20007ffe1ff */
[----:B------:R-:W-:Y:S02]  /*4560*/  IMAD R13, R2, R10, R13 ;  /* 0x0000000a020d7224 */ /* 0x000fe400078e020d */
[----:B------:R-:W-:Y:S02]  /*4570*/  @!P0 IMAD R9, R15, R72, R3 ;  /* 0x000000480f098224 */ /* 0x000fe400078e0203 */
[----:B------:R-:W-:Y:S02]  /*4580*/  @!P0 IMAD.MOV.U32 R3, RZ, RZ, R0 ;  /* 0x000000ffff038224 */ /* 0x000fe400078e0000 */
[----:B------:R-:W-:Y:S02]  /*4590*/  IMAD R8, R6, R11, R8 ;  /* 0x0000000b06087224 */ /* 0x000fe400078e0208 */
[----:B------:R-:W-:Y:S02]  /*45a0*/  IMAD R13, R3, R2, R13 ;  /* 0x00000002030d7224 */ /* 0x000fe400078e020d */
[----:B------:R-:W-:Y:S02]  /*45b0*/  IMAD R8, R9, R6, R8 ;  /* 0x0000000609087224 */ /* 0x000fe400078e0208 */
.L_x_86:
[----:B------:R-:W-:Y:S05]  /*45c0*/  BRA.U UP1, `(.L_x_87) ;  /* 0x0000000101107547 */ /* 0x000fea000b800000 */
[----:B------:R-:W-:Y:S04]  /*45d0*/  MOV R0, UR7 ;  /* 0x0000000700007c02 */ /* 0x000fe80008000f00 */
[----:B------:R-:W-:Y:S04]  /*45e0*/  SHF.L.U32 R3, R0, 0x1f, RZ ;  /* 0x0000001f00037819 */ /* 0x000fe800000006ff */
[----:B------:R-:W2:Y:S02]  /*45f0*/  SYNCS.PHASECHK.TRANS64.TRYWAIT P0, [UR6+0x48], R3 ;  /* 0x00004803ff0075a7 */ /* 0x000ea40008001106 */
[----:B--2---:R-:W-:Y:S05]  /*4600*/  @!P0 BRA `(.L_x_88) ;  /* 0x0000003000c08947 */ /* 0x004fea0003800000 */
.L_x_87:
[----:B------:R-:W-:Y:S05]  /*4610*/  BRA.U !UP3, `(.L_x_89) ;  /* 0x000000010b347547 */ /* 0x000fea000b800000 */
[----:B------:R-:W-:Y:S01]  /*4620*/  UPLOP3.LUT UP0, UPT, UPT, UPT, UP2, 0x80, 0x8 ;  /* 0x000000000008789c */ /* 0x000fe20003f0f020 */
[----:B--2---:R-:W-:Y:S02]  /*4630*/  HFMA2 R0, -RZ, RZ, 0, 5.9604644775390625e-08 ;  /* 0x00000001ff007431 */ /* 0x004fe400000001ff */
[----:B------:R-:W-:Y:S03]  /*4640*/  IMAD.MOV.U32 R167, RZ, RZ, 0x1 ;  /* 0x00000001ffa77424 */ /* 0x000fe600078e00ff */
[----:B------:R-:W-:Y:S05]  /*4650*/  PLOP3.LUT P0, PT, PT, PT, UP0, 0x80, 0x8 ;  /* 0x000000000008781c */ /* 0x000fea0003f0f008 */
[----:B------:R-:W2:Y:S01]  /*4660*/  @UP0 LDCU.64 UR10, c[0x0][0x888] ;  /* 0x00011100ff0a07ac */ /* 0x000ea20008000a00 */
[----:B------:R-:W-:Y:S07]  /*4670*/  @UP0 UIMAD UR8, UR36, UR4, URZ ;  /* 0x00000004240802a4 */ /* 0x000fee000f8e02ff */
[----:B------:R-:W-:Y:S01]  /*4680*/  @!P0 PRMT R167, R0, 0x7610, R167 ;  /* 0x0000761000a78816 */ /* 0x000fe200000000a7 */
[----:B--2---:R-:W-:Y:S03]  /*4690*/  @UP0 UIMAD.WIDE UR10, UR8, 0x4, UR10 ;  /* 0x00000004080a08a5 */ /* 0x004fe6000f8e020a */
[----:B------:R-:W2:Y:S03]  /*46a0*/  @!UP0 LDCU UR8, c[0x0][0x880] ;  /* 0x00011000ff0887ac */ /* 0x000ea60008000800 */
[----:B------:R-:W-:Y:S01]  /*46b0*/  IMAD.U32 R10, RZ, RZ, UR10 ;  /* 0x0000000aff0a7e24 */ /* 0x000fe2000f8e00ff */
[----:B------:R-:W-:Y:S05]  /*46c0*/  MOV R11, UR11 ;  /* 0x0000000b000b7c02 */ /* 0x000fea0008000f00 */
[----:B-----5:R4:W5:Y:S02]  /*46d0*/  @P0 LDG.E R80, desc[UR40][R10.64] ;  /* 0x000000280a500981 */ /* 0x020964000c1e1900 */
[----:B--2-4-:R-:W-:Y:S07]  /*46e0*/  @!P0 IMAD.U32 R80, RZ, RZ, UR8 ;  /* 0x00000008ff508e24 */ /* 0x014fee000f8e00ff */
.L_x_89:
[----:B-----5:R-:W-:Y:S01]  /*46f0*/  @!P4 ISETP.EQ.AND P5, PT, R80, RZ, PT ;  /* 0x000000ff5000c20c */ /* 0x020fe20003fa2270 */
[----:B------:R-:W-:Y:S01]  /*4700*/  @!UPT UIADD3 URZ, UPT, UPT, URZ, URZ, URZ ;  /* 0x000000fffffff290 */ /* 0x000fe2000fffe0ff */
[----:B------:R-:W-:Y:S11]  /*4710*/  @!P4 BRA `(.L_x_90) ;  /* 0x000000000014c947 */ /* 0x000ff60003800000 */
[----:B------:R-:W-:Y:S02]  /*4720*/  LOP3.LUT P0, RZ, R167, 0xff, RZ, 0xc0, !PT ;  /* 0x000000ffa7ff7812 */ /* 0x000fe4000780c0ff */
[----:B------:R-:W-:Y:S04]  /*4730*/  PLOP3.LUT P5, PT, PT, PT, UP0, 0x80, 0x8 ;  /* 0x000000000008781c */ /* 0x000fe80003faf008 */
[----:B------:R-:W-:Y:S07]  /*4740*/  PLOP3.LUT P5, PT, P5, PT, PT, 0x8, 0x80 ;  /* 0x000000000080781c */ /* 0x000fee0002fae170 */
[----:B------:R-:W-:Y:S11]  /*4750*/  @P0 ISETP.EQ.AND P5, PT, R80, RZ, PT ;  /* 0x000000ff5000020c */ /* 0x000ff60003fa2270 */
[----:B------:R-:W-:Y:S02]  /*4760*/  @!UPT UIADD3 URZ, UPT, UPT, URZ, URZ, URZ ;  /* 0x000000fffffff290 */ /* 0x000fe4000fffe0ff */
.L_x_90:
[----:B------:R-:W4:Y:S01]  /*4770*/  SYNCS.PHASECHK.TRANS64.TRYWAIT P4, [UR6+0x38], R26 ;  /* 0x0000381aff0075a7 */ /* 0x000f220008081106 */
[----:B------:R-:W-:Y:S01]  /*4780*/  @P3 SHF.R.U32.HI R27, RZ, 0x10, R21 ;  /* 0x00000010ff1b3819 */ /* 0x000fe20000011615 */
[----:B------:R-:W-:Y:S01]  /*4790*/  VIADD R29, R29, 0x1 ;  /* 0x000000011d1d7836 */ /* 0x000fe20000000000 */
[----:B------:R-:W5:Y:S08]  /*47a0*/  LDC.64 R14, c[0x0][0xb10] ;  /* 0x0002c400ff0e7b82 */ /* 0x000f700000000a00 */
[----:B------:R-:W1:Y:S08]  /*47b0*/  LDC.64 R10, c[0x0][0xb18] ;  /* 0x0002c600ff0a7b82 */ /* 0x000e700000000a00 */
[----:B--2---:R-:W2:Y:S08]  /*47c0*/  @!P1 LDC R0, c[0x0][0xb20] ;  /* 0x0002c800ff009b82 */ /* 0x004eb00000000800 */
[----:B------:R-:W3:Y:S01]  /*47d0*/  @!P1 LDC R3, c[0x0][0xb0c] ;  /* 0x0002c300ff039b82 */ /* 0x000ee20000000800 */
[----:B-----5:R-:W-:Y:S05]  /*47e0*/  @!P1 IMAD.HI.U32 R14, R13, R14, RZ ;  /* 0x0000000e0d0e9227 */ /* 0x020fea00078e00ff */
[----:B------:R-:W-:Y:S01]  /*47f0*/  @!P1 SHF.R.U32.HI R14, RZ, R15, R14 ;  /* 0x0000000fff0e9219 */ /* 0x000fe2000001160e */
[----:B-1----:R-:W-:Y:S01]  /*4800*/  @!P1 IMAD.HI.U32 R11, R8, R11, RZ ;  /* 0x0000000b080b9227 */ /* 0x002fe200078e00ff */
[----:B------:R-:W-:Y:S04]  /*4810*/  @!P1 ISETP.NE.AND P0, PT, R10, 0x1, PT ;  /* 0x000000010a00980c */ /* 0x000fe80003f05270 */
[----:B--2---:R-:W-:Y:S02]  /*4820*/  @!P1 SHF.R.U32.HI R9, RZ, R0, R11 ;  /* 0x00000000ff099219 */ /* 0x004fe4000001160b */
[----:B---3--:R-:W-:Y:S02]  /*4830*/  @!P1 ISETP.NE.AND P2, PT, R3, 0x1, PT ;  /* 0x000000010300980c */ /* 0x008fe40003f45270 */
[----:B------:R-:W-:Y:S02]  /*4840*/  @!P1 SEL R9, R8, R9, !P0 ;  /* 0x0000000908099207 */ /* 0x000fe40004000000 */
[----:B------:R-:W-:Y:S02]  /*4850*/  ELECT P0, URZ, PT ;  /* 0x0000000000ff782f */ /* 0x000fe40003800000 */
[----:B------:R-:W-:Y:S05]  /*4860*/  @!P1 SEL R14, R13, R14, !P2 ;  /* 0x0000000e0d0e9207 */ /* 0x000fea0005000000 */
[----:B------:R-:W-:Y:S02]  /*4870*/  @!P1 IMAD.IADD R0, R9, 0x1, -R14 ;  /* 0x0000000109009824 */ /* 0x000fe400078e0a0e */
[----:B------:R-:W-:Y:S02]  /*4880*/  @!P1 IMAD.IADD R9, R14, 0x1, -R9 ;  /* 0x000000010e099824 */ /* 0x000fe400078e0a09 */
[----:B------:R-:W-:Y:S02]  /*4890*/  @!P1 IMAD R13, R0, R3, R13 ;  /* 0x00000003000d9224 */ /* 0x000fe400078e020d */
[----:B------:R-:W-:Y:S01]  /*48a0*/  @!P1 IMAD R8, R9, R10, R8 ;  /* 0x0000000a09089224 */ /* 0x000fe200078e0208 */
[----:B----4-:R-:W-:Y:S06]  /*48b0*/  @!P4 BRA `(.L_x_91) ;  /* 0x00000030002cc947 */ /* 0x010fec0003800000 */
.L_x_143:
[----:B------:R-:W-:Y:S01]  /*48c0*/  PLOP3.LUT P5, PT, P5, P0, PT, 0xf2, 0x2f ;  /* 0x00000000002f781c */ /* 0x000fe20002fa1e72 */
[----:B------:R-:W-:Y:S01]  /*48d0*/  UMOV UR14, 0x0 ;  /* 0x00000000000e7882 */ /* 0x000fe20000000000 */
[----:B------:R-:W-:Y:S01]  /*48e0*/  LOP3.LUT R30, R30, 0x1, RZ, 0x3c, !PT ;  /* 0x000000011e1e7812 */ /* 0x000fe200078e3cff */
[----:B------:R-:W-:Y:S01]  /*48f0*/  UMOV UR15, 0x10000000 ;  /* 0x10000000000f7882 */ /* 0x000fe20000000000 */
[----:B------:R-:W-:Y:S01]  /*4900*/  UMOV UR12, UR36 ;  /* 0x00000024000c7c82 */ /* 0x000fe20008000000 */
[----:B------:R-:W-:Y:S08]  /*4910*/  @P3 R2UR UR36, R27 ;  /* 0x000000001b2432ca */ /* 0x000ff000000e0000 */
[----:B-1----:R-:W-:Y:S01]  /*4920*/  @!P5 IADD3 R3, P0, PT, R32, 0x580, RZ ;  /* 0x000005802003d810 */ /* 0x002fe20007f1e0ff */
[----:B------:R-:W-:Y:S01]  /*4930*/  @!P5 IMAD.SHL.U32 R166, R166, 0x40, RZ ;  /* 0x00000040a6a6d824 */ /* 0x000fe200078e00ff */
[----:B------:R-:W-:Y:S01]  /*4940*/  VOTEU.ALL UP1, P5 ;  /* 0x0000000000ff7886 */ /* 0x000fe20002820000 */
[----:B------:R-:W-:Y:S01]  /*4950*/  @!P5 IMAD.SHL.U32 R165, R165, 0x80, RZ ;  /* 0x00000080a5a5d824 */ /* 0x000fe200078e00ff */
[----:B------:R-:W-:Y:S01]  /*4960*/  @!P5 R2UR UR9, R3 ;  /* 0x000000000309d2ca */ /* 0x000fe200000e0000 */
[----:B------:R-:W-:Y:S01]  /*4970*/  @!P5 IMAD.X R0, RZ, RZ, R33, P0 ;  /* 0x000000ffff00d224 */ /* 0x000fe200000e0621 */
[----:B------:R-:W-:Y:S01]  /*4980*/  @!P5 R2UR UR10, R166 ;  /* 0x00000000a60ad2ca */ /* 0x000fe200000e0000 */
[----:B------:R-:W-:Y:S01]  /*4990*/  IMAD.IADD R166, R8, 0x1, R145 ;  /* 0x0000000108a67824 */ /* 0x000fe200078e0291 */
[----:B------:R-:W-:Y:S01]  /*49a0*/  @!P5 R2UR UR11, R165 ;  /* 0x00000000a50bd2ca */ /* 0x000fe200000e0000 */
[----:B------:R-:W-:Y:S01]  /*49b0*/  IMAD.IADD R165, R13, 0x1, R164 ;  /* 0x000000010da57824 */ /* 0x000fe200078e02a4 */
[----:B------:R-:W-:Y:S02]  /*49c0*/  @!P5 R2UR UR8, R0 ;  /* 0x000000000008d2ca */ /* 0x000fe400000e0000 */
[C---:B------:R-:W-:Y:S04]  /*49d0*/  ISETP.NE.AND P0, PT, R29.reuse, 0x2, PT ;  /* 0x000000021d00780c */ /* 0x040fe80003f05270 */
[----:B------:R-:W-:Y:S01]  /*49e0*/  SEL R3, RZ, 0x1, P0 ;  /* 0x00000001ff037807 */ /* 0x000fe20000000000 */
[----:B------:R-:W-:Y:S01]  /*49f0*/  IMAD.U32 R10, RZ, RZ, UR9 ;  /* 0x00000009ff0a7e24 */ /* 0x000fe2000f8e00ff */
[----:B------:R-:W-:Y:S01]  /*4a00*/  @!UP1 UIADD3 UR9, UPT, UPT, UR6, 0x30, URZ ;  /* 0x0000003006099890 */ /* 0x000fe2000fffe0ff */
[----:B------:R-:W-:Y:S02]  /*4a10*/  SEL R29, R29, RZ, P0 ;  /* 0x000000ff1d1d7207 */ /* 0x000fe40000000000 */
[----:B------:R-:W-:Y:S02]  /*4a20*/  LOP3.LUT R28, R28, R3, RZ, 0x3c, !PT ;  /* 0x000000031c1c7212 */ /* 0x000fe400078e3cff */
[----:B------:R-:W-:Y:S01]  /*4a30*/  IMAD.U32 R11, RZ, RZ, UR8 ;  /* 0x00000008ff0b7e24 */ /* 0x000fe2000f8e00ff */
[----:B------:R-:W-:Y:S01]  /*4a40*/  @!P5 R2UR UR16, R10 ;  /* 0x000000000a10d2ca */ /* 0x000fe200000e0000 */
[----:B------:R-:W-:Y:S01]  /*4a50*/  @!UP1 UIADD3 UR8, UPT, UPT, UR6, 0x200, URZ ;  /* 0x0000020006089890 */ /* 0x000fe2000fffe0ff */
[----:B------:R-:W-:Y:S02]  /*4a60*/  VOTEU.ALL UP1, P5 ;  /* 0x0000000000ff7886 */ /* 0x000fe40002820000 */
[----:B------:R-:W-:Y:S11]  /*4a70*/  @!P5 R2UR UR17, R11 ;  /* 0x000000000b11d2ca */ /* 0x000ff600000e0000 */
[----:B------:R-:W-:Y:S02]  /*4a80*/  @!UPT UIADD3 URZ, UPT, UPT, URZ, URZ, URZ ;  /* 0x000000fffffff290 */ /* 0x000fe4000fffe0ff */
[----:B------:R2:W-:Y:S01]  /*4a90*/  @!UP1 UTMALDG.3D [UR8], [UR16], desc[UR14] ;  /* 0x00000e08100095b4 */ /* 0x0005e20008011000 */
[----:B------:R2:W-:Y:S01]  /*4aa0*/  @!P5 SYNCS.ARRIVE.TRANS64.RED.A0TR RZ, [UR6+0x30], R25 ;  /* 0x00003019ffffd9a7 */ /* 0x0005e20008300406 */
[----:B------:R-:W-:Y:S01]  /*4ab0*/  UPLOP3.LUT UP1, UPT, UPT, UPT, UPT, 0x80, 0x8 ;  /* 0x000000000008789c */ /* 0x000fe20003f2f070 */
[----:B------:R-:W-:Y:S01]  /*4ac0*/  SYNCS.ARRIVE.TRANS64.RED.A1T0 RZ, [UR37], RZ ;  /* 0x000000ffffff79a7 */ /* 0x000fe20008100425 */
[----:B------:R-:W-:Y:S09]  /*4ad0*/  @P3 BRA `(.L_x_92) ;  /* 0xfffffff400b43947 */ /* 0x000ff2000383ffff */
[----:B------:R-:W-:Y:S07]  /*4ae0*/  MOV R0, UR6 ;  /* 0x0000000600007c02 */ /* 0x000fee0008000f00 */
.L_x_93:
[----:B-1----:R-:W-:-:S04]  /*4af0*/  SHF.L.U32 R3, R30, 0x1f, RZ ;  /* 0x0000001f1e037819 */ /* 0x002fc800000006ff */
[----:B------:R1:W3:Y:S03]  /*4b00*/  SYNCS.PHASECHK.TRANS64.TRYWAIT P0, [R0+URZ+0x38], R3 ;  /* 0x00003803000075a7 */ /* 0x0002e600080011ff */
[----:B---3--:R-:W-:Y:S05]  /*4b10*/  @!P0 NANOSLEEP.SYNCS 0x989680 ;  /* 0x009896800000895d */ /* 0x008fea0003900000 */
[----:B------:R-:W3:Y:S02]  /*4b20*/  @!P0 SYNCS.PHASECHK.TRANS64 P0, [R0+URZ+0x38], R3 ;  /* 0x00003803000085a7 */ /* 0x000ee400080010ff */
[----:B--23--:R-:W-:Y:S05]  /*4b30*/  @P0 EXIT ;  /* 0x000000000000094d */ /* 0x00cfea0003800000 */
[----:B------:R-:W-:Y:S05]  /*4b40*/  BRA `(.L_x_93) ;  /* 0xfffffffc00e87947 */ /* 0x000fea000383ffff */
.L_x_84:
[----:B------:R-:W-:-:S06]  /*4b50*/  UISETP.GE.AND UP1, UPT, UR10, 0x4, UPT ;  /* 0x000000040a00788c */ /* 0x000fcc000bf26270 */
[----:B------:R-:W-:-:S13]  /*4b60*/  PLOP3.LUT P0, PT, PT, PT, UP1, 0x80, 0x8 ;  /* 0x000000000008781c */ /* 0x000fda0003f0f018 */
[----:B------:R-:W-:Y:S05]  /*4b70*/  @!P0 EXIT ;  /* 0x000000000000894d */ /* 0x000fea0003800000 */
[----:B------:R-:W-:Y:S01]  /*4b80*/  BAR.SYNC.DEFER_BLOCKING 0x6, 0xa0 ;  /* 0x0182800000007b1d */ /* 0x000fe20000010000 */
[C---:B------:R-:W-:Y:S01]  /*4b90*/  IMAD.SHL.U32 R179, R175.reuse, 0x40, RZ ;  /* 0x00000040afb37824 */ /* 0x040fe200078e00ff */
[C---:B------:R-:W-:Y:S01]  /*4ba0*/  R2P PR, R175.reuse, 0x6 ;  /* 0x00000006af007804 */ /* 0x040fe20000000000 */
[C---:B------:R-:W-:Y:S01]  /*4bb0*/  IMAD.SHL.U32 R2, R175.reuse, 0x8, RZ ;  /* 0x00000008af027824 */ /* 0x040fe200078e00ff */
[----:B------:R-:W-:Y:S01]  /*4bc0*/  SHF.L.U32 R79, R175, 0x10, RZ ;  /* 0x00000010af4f7819 */ /* 0x000fe200000006ff */
[----:B------:R-:W-:Y:S01]  /*4bd0*/  IMAD.MOV.U32 R178, RZ, RZ, 0x10 ;  /* 0x00000010ffb27424 */ /* 0x000fe200078e00ff */
[----:B------:R-:W-:Y:S01]  /*4be0*/  UMOV UR43, 0x400 ;  /* 0x00000400002b7882 */ /* 0x000fe20000000000 */
[----:B------:R-:W-:Y:S01]  /*4bf0*/  LOP3.LUT R3, R179, 0x180, RZ, 0xc0, !PT ;  /* 0x00000180b3037812 */ /* 0x000fe200078ec0ff */
[----:B------:R-:W-:Y:S01]  /*4c00*/  ULEA UR43, UR37, UR43, 0x18 ;  /* 0x0000002b252b7291 */ /* 0x000fe2000f8ec0ff */
[----:B------:R-:W1:Y:S01]  /*4c10*/  LDC R173, c[0x0][0x370] ;  /* 0x0000dc00ffad7b82 */ /* 0x000e620000000800 */
[----:B------:R-:W-:Y:S01]  /*4c20*/  SEL R178, R178, 0xfffffff0, !P1 ;  /* 0xfffffff0b2b27807 */ /* 0x000fe20004800000 */
[----:B------:R-:W-:Y:S01]  /*4c30*/  HFMA2 R188, -RZ, RZ, 0, 0 ;  /* 0x00000000ffbc7431 */ /* 0x000fe200000001ff */
[----:B------:R-:W-:Y:S01]  /*4c40*/  LOP3.LUT R2, R3, 0x30, R2, 0xf8, !PT ;  /* 0x0000003003027812 */ /* 0x000fe200078ef802 */
[----:B------:R-:W-:Y:S01]  /*4c50*/  UIADD3 UR4, UPT, UPT, UR43, 0x2200, URZ ;  /* 0x000022002b047890 */ /* 0x000fe2000fffe0ff */
[----:B------:R-:W-:Y:S01]  /*4c60*/  LOP3.LUT R79, R79, 0x600000, RZ, 0xc0, !PT ;  /* 0x006000004f4f7812 */ /* 0x000fe200078ec0ff */
[----:B------:R-:W-:Y:S01]  /*4c70*/  IMAD.MOV.U32 R76, RZ, RZ, RZ ;  /* 0x000000ffff4c7224 */ /* 0x000fe200078e00ff */
[----:B------:R-:W-:Y:S01]  /*4c80*/  LOP3.LUT R179, R2, 0x1e40, R179, 0xf8, !PT ;  /* 0x00001e4002b37812 */ /* 0x000fe200078ef8b3 */
[----:B------:R-:W2:Y:S01]  /*4c90*/  LDC R74, c[0x0][0xb0c] ;  /* 0x0002c300ff4a7b82 */ /* 0x000ea20000000800 */
[----:B------:R-:W-:Y:S01]  /*4ca0*/  IMAD.MOV.U32 R2, RZ, RZ, 0x20 ;  /* 0x00000020ff027424 */ /* 0x000fe200078e00ff */
[----:B------:R-:W-:Y:S01]  /*4cb0*/  CS2R R182, SRZ ;  /* 0x0000000000b67805 */ /* 0x000fe2000001ff00 */
[----:B------:R-:W-:Y:S01]  /*4cc0*/  IMAD.MOV.U32 R184, RZ, RZ, RZ ;  /* 0x000000ffffb87224 */ /* 0x000fe200078e00ff */
[----:B------:R-:W3:Y:S01]  /*4cd0*/  LDCU.64 UR46, c[0x0][0x348] ;  /* 0x00006900ff2e77ac */ /* 0x000ee20008000a00 */
[----:B------:R-:W-:Y:S01]  /*4ce0*/  VIADD R3, R179, UR43 ;  /* 0x0000002bb3037c36 */ /* 0x000fe20008000000 */
[----:B------:R-:W-:Y:S01]  /*4cf0*/  SEL R2, R2, 0xffffffe0, !P2 ;  /* 0xffffffe002027807 */ /* 0x000fe20005000000 */
[----:B------:R-:W4:Y:S01]  /*4d00*/  LDS R0, [UR43+0x100] ;  /* 0x0001002bff007984 */ /* 0x000f220008000800 */
[----:B------:R-:W1:Y:S01]  /*4d10*/  LDC R172, c[0x0][0xb20] ;  /* 0x0002c800ffac7b82 */ /* 0x000e620000000800 */
[----:B------:R-:W-:Y:S01]  /*4d20*/  IMAD.U32 R185, RZ, RZ, UR4 ;  /* 0x00000004ffb97e24 */ /* 0x000fe2000f8e00ff */
[----:B------:R-:W-:Y:S01]  /*4d30*/  SHF.R.U32.HI R5, RZ, 0x4, R2 ;  /* 0x00000004ff057819 */ /* 0x000fe20000011602 */
[--C-:B------:R-:W-:Y:S01]  /*4d40*/  IMAD.IADD R177, R2, 0x1, R3.reuse ;  /* 0x0000000102b17824 */ /* 0x100fe200078e0203 */
[----:B------:R-:W1:Y:S02]  /*4d50*/  LDCU.64 UR38, c[0x0][0x888] ;  /* 0x00011100ff2677ac */ /* 0x000e640008000a00 */
[C---:B------:R-:W-:Y:S01]  /*4d60*/  LEA.HI R176, R178.reuse, R5, RZ, 0x1c ;  /* 0x00000005b2b07211 */ /* 0x040fe200078fe0ff */
[----:B------:R-:W-:Y:S01]  /*4d70*/  IMAD.IADD R178, R178, 0x1, R3 ;  /* 0x00000001b2b27824 */ /* 0x000fe200078e0203 */
[----:B------:R-:W1:Y:S01]  /*4d80*/  LDC R73, c[0x0][0xb30] ;  /* 0x0002cc00ff497b82 */ /* 0x000e620000000800 */
[----:B------:R-:W-:Y:S01]  /*4d90*/  UIADD3 UR42, UPT, UPT, UR43, 0x200, URZ ;  /* 0x000002002b2a7890 */ /* 0x000fe2000fffe0ff */
[----:B------:R-:W-:-:S06]  /*4da0*/  LEA R176, R176, R3, 0x4 ;  /* 0x00000003b0b07211 */ /* 0x000fcc00078e20ff */
[----:B------:R-:W1:Y:S08]  /*4db0*/  LDC.64 R158, c[0x0][0xb10] ;  /* 0x0002c400ff9e7b82 */ /* 0x000e700000000a00 */
[----:B------:R-:W1:Y:S08]  /*4dc0*/  LDC.64 R70, c[0x0][0xb18] ;  /* 0x0002c600ff467b82 */ /* 0x000e700000000a00 */
[----:B------:R-:W1:Y:S01]  /*4dd0*/  LDC.64 R154, c[0x0][0x888] ;  /* 0x00022200ff9a7b82 */ /* 0x000e620000000a00 */
[----:B----4-:R-:W-:-:S07]  /*4de0*/  IMAD.IADD R79, R0, 0x1, R79 ;  /* 0x00000001004f7824 */ /* 0x010fce00078e024f */
[----:B------:R-:W4:Y:S08]  /*4df0*/  LDC.64 R68, c[0x0][0xb28] ;  /* 0x0002ca00ff447b82 */ /* 0x000f300000000a00 */
[----:B------:R-:W1:Y:S08]  /*4e00*/  LDC.64 R156, c[0x0][0x890] ;  /* 0x00022400ff9c7b82 */ /* 0x000e700000000a00 */
[----:B------:R-:W1:Y:S08]  /*4e10*/  LDC.64 R152, c[0x0][0x8b0] ;  /* 0x00022c00ff987b82 */ /* 0x000e700000000a00 */
[----:B------:R-:W1:Y:S08]  /*4e20*/  LDC.64 R146, c[0x0][0x8a8] ;  /* 0x00022a00ff927b82 */ /* 0x000e700000000a00 */
[----:B--23--:R-:W1:Y:S02]  /*4e30*/  LDC R174, c[0x0][0x374] ;  /* 0x0000dd00ffae7b82 */ /* 0x00ce640000000800 */
.L_x_111:
[C---:B------:R-:W-:Y:S02]  /*4e40*/  LEA R0, R188.reuse, UR43, 0x3 ;  /* 0x0000002bbc007c11 */ /* 0x040fe4000f8e18ff */
[----:B------:R-:W-:Y:S02]  /*4e50*/  SHF.L.U32 R3, R183, 0x1f, RZ ;  /* 0x0000001fb7037819 */ /* 0x000fe400000006ff */
[----:B------:R-:W-:Y:S02]  /*4e60*/  LEA R16, R188, UR43, 0x4 ;  /* 0x0000002bbc107c11 */ /* 0x000fe4000f8e20ff */
[----:B--2---:R-:W2:Y:S02]  /*4e70*/  SYNCS.PHASECHK.TRANS64.TRYWAIT P0, [R0+URZ+0x50], R3 ;  /* 0x00005003000075a7 */ /* 0x004ea400080011ff */
[----:B--23--:R-:W-:Y:S05]  /*4e80*/  @!P0 BRA `(.L_x_94) ;  /* 0x0000002800d08947 */ /* 0x00cfea0003800000 */
.L_x_144:
[----:B------:R-:W3:Y:S01]  /*4e90*/  LDC.64 R12, c[0x0][0xb10] ;  /* 0x0002c400ff0c7b82 */ /* 0x000ee20000000a00 */
[----:B------:R-:W4:Y:S01]  /*4ea0*/  LDS.128 R16, [R16+0xe0] ;  /* 0x0000e00010107984 */ /* 0x000f220000000c00 */
[----:B-1----:R-:W-:Y:S01]  /*4eb0*/  ISETP.NE.AND P1, PT, R73, 0x1, PT ;  /* 0x000000014900780c */ /* 0x002fe20003f25270 */
[----:B--2---:R-:W-:Y:S01]  /*4ec0*/  VIADD R0, R0, 0x60 ;  /* 0x0000006000007836 */ /* 0x004fe20000000000 */
[----:B------:R-:W-:Y:S04]  /*4ed0*/  ISETP.GE.AND P0, PT, R72, 0x1, PT ;  /* 0x000000014800780c */ /* 0x000fe80003f06270 */
[----:B------:R-:W1:Y:S01]  /*4ee0*/  LDC.64 R10, c[0x0][0xb18] ;  /* 0x0002c600ff0a7b82 */ /* 0x000e620000000a00 */
[----:B------:R-:W-:Y:S01]  /*4ef0*/  PRMT R0, RZ, 0x654, R0 ;  /* 0x00000654ff007816 */ /* 0x000fe20000000000 */
[----:B------:R-:W-:Y:S01]  /*4f00*/  @!PT LDS RZ, [RZ] ;  /* 0x00000000fffff984 */ /* 0x000fe20000000800 */
[----:B------:R-:W-:Y:S01]  /*4f10*/  @!PT LDS RZ, [RZ] ;  /* 0x00000000fffff984 */ /* 0x000fe20000000800 */
[----:B------:R-:W-:Y:S01]  /*4f20*/  @!PT LDS RZ, [RZ] ;  /* 0x00000000fffff984 */ /* 0x000fe20000000800 */
[----:B------:R-:W-:Y:S01]  /*4f30*/  @!PT LDS RZ, [RZ] ;  /* 0x00000000fffff984 */ /* 0x000fe20000000800 */
[----:B------:R2:W-:Y:S06]  /*4f40*/  MEMBAR.ALL.CTA ;  /* 0x0000000000007992 */ /* 0x0005ec0000008000 */
[----:B--2---:R-:W2:Y:S01]  /*4f50*/  FENCE.VIEW.ASYNC.S ;  /* 0x00000000000073c6 */ /* 0x004ea20000000000 */
[----:B------:R-:W1:Y:S08]  /*4f60*/  @!P1 LDC R14, c[0x0][0xb20] ;  /* 0x0002c800ff0e9b82 */ /* 0x000e700000000800 */
[----:B------:R-:W1:Y:S01]  /*4f70*/  @!P1 LDC R9, c[0x0][0xb0c] ;  /* 0x0002c300ff099b82 */ /* 0x000e620000000800 */
[----:B--2---:R2:W-:Y:S01]  /*4f80*/  SYNCS.ARRIVE.TRANS64.RED.A1T0 RZ, [R0+URZ], RZ ;  /* 0x000000ff00ff79a7 */ /* 0x0045e200081004ff */
[----:B----4-:R-:W-:Y:S04]  /*4f90*/  LOP3.LUT P4, RZ, R18, 0x1, RZ, 0xc0, !PT ;  /* 0x0000000112ff7812 */ /* 0x010fe8000788c0ff */
[----:B------:R-:W-:Y:S09]  /*4fa0*/  P2R R186, PR, RZ, 0x10 ;  /* 0x00000010ffba7803 */ /* 0x000ff20000000000 */
[----:B------:R-:W-:Y:S02]  /*4fb0*/  @P4 MOV R77, R16 ;  /* 0x00000010004d4202 */ /* 0x000fe40000000f00 */
[----:B------:R-:W-:Y:S01]  /*4fc0*/  @P4 LOP3.LUT R75, R17, 0xffff, RZ, 0xc0, !PT ;  /* 0x0000ffff114b4812 */ /* 0x000fe200078ec0ff */
[----:B--23--:R-:W-:Y:S06]  /*4fd0*/  @!P0 BRA `(.L_x_95) ;  /* 0x0000000000a48947 */ /* 0x00cfec0003800000 */
[----:B------:R-:W-:Y:S01]  /*4fe0*/  IMAD.HI.U32 R21, R174, R71, RZ ;  /* 0x00000047ae157227 */ /* 0x000fe200078e00ff */
[----:B------:R-:W-:Y:S02]  /*4ff0*/  ISETP.NE.AND P0, PT, R70, 0x1, PT ;  /* 0x000000014600780c */ /* 0x000fe40003f05270 */
[----:B------:R-:W-:Y:S01]  /*5000*/  ISETP.NE.AND P2, PT, R72, 0x1, PT ;  /* 0x000000014800780c */ /* 0x000fe20003f45270 */
[----:B------:R-:W-:Y:S01]  /*5010*/  IMAD.HI.U32 R20, R173, R158, RZ ;  /* 0x0000009ead147227 */ /* 0x000fe200078e00ff */
[----:B------:R-:W-:Y:S02]  /*5020*/  SHF.R.U32.HI R21, RZ, R172, R21 ;  /* 0x000000acff157219 */ /* 0x000fe40000011615 */
[----:B------:R-:W-:Y:S01]  /*5030*/  ISETP.NE.AND P3, PT, R74, 0x1, PT ;  /* 0x000000014a00780c */ /* 0x000fe20003f65270 */
[----:B------:R-:W-:Y:S01]  /*5040*/  IMAD.HI.U32 R24, R77, R158, RZ ;  /* 0x0000009e4d187227 */ /* 0x000fe200078e00ff */
[----:B------:R-:W-:Y:S02]  /*5050*/  SHF.R.U32.HI R20, RZ, R159, R20 ;  /* 0x0000009fff147219 */ /* 0x000fe40000011614 */
[----:B------:R-:W-:Y:S01]  /*5060*/  SEL R3, R174, R21, !P0 ;  /* 0x00000015ae037207 */ /* 0x000fe20004000000 */
[----:B------:R-:W-:Y:S01]  /*5070*/  IMAD.HI.U32 R21, R75, R71, RZ ;  /* 0x000000474b157227 */ /* 0x000fe200078e00ff */
[----:B------:R-:W-:Y:S02]  /*5080*/  SEL R7, R173, R20, !P3 ;  /* 0x00000014ad077207 */ /* 0x000fe40005800000 */
[----:B------:R-:W-:Y:S01]  /*5090*/  SHF.R.U32.HI R24, RZ, R159, R24 ;  /* 0x0000009fff187219 */ /* 0x000fe20000011618 */
[-C--:B------:R-:W-:Y:S04]  /*50a0*/  IMAD.HI.U32 R20, R3, R68.reuse, RZ ;  /* 0x0000004403147227 */ /* 0x080fe800078e00ff */
[----:B------:R-:W-:Y:S01]  /*50b0*/  IMAD.HI.U32 R22, R7, R68, RZ ;  /* 0x0000004407167227 */ /* 0x000fe200078e00ff */
[-C--:B------:R-:W-:Y:S02]  /*50c0*/  @P2 SHF.R.U32.HI R3, RZ, R69.reuse, R20 ;  /* 0x00000045ff032219 */ /* 0x080fe40000011614 */
[----:B------:R-:W-:Y:S02]  /*50d0*/  SHF.R.U32.HI R20, RZ, R172, R21 ;  /* 0x000000acff147219 */ /* 0x000fe40000011615 */
[----:B------:R-:W-:Y:S01]  /*50e0*/  @P2 SHF.R.U32.HI R7, RZ, R69, R22 ;  /* 0x00000045ff072219 */ /* 0x000fe20000011616 */
[C---:B------:R-:W-:Y:S01]  /*50f0*/  IMAD R2, R72.reuse, R3, RZ ;  /* 0x0000000348027224 */ /* 0x040fe200078e02ff */
[----:B------:R-:W-:Y:S02]  /*5100*/  SEL R5, R75, R20, !P0 ;  /* 0x000000144b057207 */ /* 0x000fe40004000000 */
[----:B------:R-:W-:Y:S01]  /*5110*/  SEL R3, R77, R24, !P3 ;  /* 0x000000184d037207 */ /* 0x000fe20005800000 */
[----:B------:R-:W-:Y:S01]  /*5120*/  IMAD R4, R72, R7, RZ ;  /* 0x0000000748047224 */ /* 0x000fe200078e02ff */
[C---:B------:R-:W-:Y:S01]  /*5130*/  ISETP.GE.AND P0, PT, R5.reuse, R2, PT ;  /* 0x000000020500720c */ /* 0x040fe20003f06270 */
[----:B------:R-:W-:Y:S03]  /*5140*/  IMAD.HI.U32 R6, R5, R68, RZ ;  /* 0x0000004405067227 */ /* 0x000fe600078e00ff */
[----:B------:R-:W-:Y:S01]  /*5150*/  ISETP.GE.OR P0, PT, R3, R4, P0 ;  /* 0x000000040300720c */ /* 0x000fe20000706670 */
[----:B------:R-:W-:Y:S01]  /*5160*/  IMAD.MOV R4, RZ, RZ, -R3 ;  /* 0x000000ffff047224 */ /* 0x000fe200078e0a03 */
[-C--:B------:R-:W-:Y:S03]  /*5170*/  SHF.R.U32.HI R6, RZ, R69.reuse, R6 ;  /* 0x00000045ff067219 */ /* 0x080fe60000011606 */
[----:B------:R-:W-:Y:S01]  /*5180*/  IMAD R77, R74, R4, R77 ;  /* 0x000000044a4d7224 */ /* 0x000fe200078e024d */
[----:B------:R-:W-:Y:S05]  /*5190*/  SEL R15, R5, R6, !P2 ;  /* 0x00000006050f7207 */ /* 0x000fea0005000000 */
[----:B------:R-:W-:Y:S02]  /*51a0*/  IMAD.MOV R6, RZ, RZ, -R15 ;  /* 0x000000ffff067224 */ /* 0x000fe400078e0a0f */
[C---:B------:R-:W-:Y:S04]  /*51b0*/  @!P0 IMAD.HI.U32 R2, R3.reuse, R68, RZ ;  /* 0x0000004403028227 */ /* 0x040fe800078e00ff */
[----:B------:R-:W-:Y:S01]  /*51c0*/  IMAD R6, R72, R6, R5 ;  /* 0x0000000648067224 */ /* 0x000fe200078e0205 */
[----:B------:R-:W-:Y:S04]  /*51d0*/  @!P0 SHF.R.U32.HI R2, RZ, R69, R2 ;  /* 0x00000045ff028219 */ /* 0x000fe80000011602 */
[----:B------:R-:W-:Y:S02]  /*51e0*/  @!P0 SEL R0, R3, R2, !P2 ;  /* 0x0000000203008207 */ /* 0x000fe40005000000 */
[----:B------:R-:W-:Y:S02]  /*51f0*/  IADD3 R2, PT, PT, -R5, RZ, RZ ;  /* 0x000000ff05027210 */ /* 0x000fe40007ffe1ff */
[----:B------:R-:W-:Y:S01]  /*5200*/  @!P0 IADD3 R8, PT, PT, R15, -R0, RZ ;  /* 0x800000000f088210 */ /* 0x000fe20007ffe0ff */
[----:B------:R-:W-:Y:S02]  /*5210*/  @!P0 IMAD R0, R7, R6, R0 ;  /* 0x0000000607008224 */ /* 0x000fe400078e0200 */
[----:B------:R-:W-:Y:S02]  /*5220*/  IMAD R75, R70, R2, R75 ;  /* 0x00000002464b7224 */ /* 0x000fe400078e024b */
[----:B------:R-:W-:Y:S02]  /*5230*/  @!P0 IMAD R5, R8, R72, R3 ;  /* 0x0000004808058224 */ /* 0x000fe400078e0203 */
[----:B------:R-:W-:Y:S04]  /*5240*/  @!P0 IMAD.MOV.U32 R3, RZ, RZ, R0 ;  /* 0x000000ffff038224 */ /* 0x000fe800078e0000 */
[----:B------:R-:W-:Y:S02]  /*5250*/  IMAD R77, R3, R74, R77 ;  /* 0x0000004a034d7224 */ /* 0x000fe400078e024d */
[----:B------:R-:W-:Y:S07]  /*5260*/  IMAD R75, R5, R70, R75 ;  /* 0x00000046054b7224 */ /* 0x000fee00078e024b */
.L_x_95:
[----:B------:R-:W-:Y:S01]  /*5270*/  @!P1 IMAD.HI.U32 R0, R77, R12, RZ ;  /* 0x0000000c4d009227 */ /* 0x000fe200078e00ff */
[----:B-1----:R-:W-:Y:S01]  /*5280*/  @!P1 ISETP.NE.AND P0, PT, R10, 0x1, PT ;  /* 0x000000010a00980c */ /* 0x002fe20003f05270 */
[----:B------:R-:W-:Y:S01]  /*5290*/  ULOP3.LUT UP0, URZ, UR42, 0x1b0, URZ, 0xc0, !UPT ;  /* 0x000001b02aff7892 */ /* 0x000fe2000f80c0ff */
[----:B------:R-:W-:Y:S01]  /*52a0*/  @!P1 ISETP.NE.AND P2, PT, R9, 0x1, PT ;  /* 0x000000010900980c */ /* 0x000fe20003f45270 */
[----:B------:R-:W-:Y:S01]  /*52b0*/  @!P1 IMAD.HI.U32 R3, R75, R11, RZ ;  /* 0x0000000b4b039227 */ /* 0x000fe200078e00ff */
[----:B------:R-:W-:Y:S02]  /*52c0*/  @!P1 SHF.R.U32.HI R0, RZ, R13, R0 ;  /* 0x0000000dff009219 */ /* 0x000fe40000011600 */
[----:B------:R-:W-:Y:S01]  /*52d0*/  @P4 SHF.R.U32.HI R181, RZ, 0x10, R17 ;  /* 0x00000010ffb54819 */ /* 0x000fe20000011611 */
[----:B------:R-:W-:Y:S01]  /*52e0*/  VIADD R188, R188, 0x1 ;  /* 0x00000001bcbc7836 */ /* 0x000fe20000000000 */
[----:B------:R-:W-:Y:S02]  /*52f0*/  @!P1 SHF.R.U32.HI R2, RZ, R14, R3 ;  /* 0x0000000eff029219 */ /* 0x000fe40000011603 */
[----:B------:R-:W-:Y:S02]  /*5300*/  @!P1 SEL R3, R77, R0, !P2 ;  /* 0x000000004d039207 */ /* 0x000fe40005000000 */
[----:B------:R-:W-:Y:S05]  /*5310*/  @!P1 SEL R2, R75, R2, !P0 ;  /* 0x000000024b029207 */ /* 0x000fea0004000000 */
[----:B------:R-:W-:Y:S02]  /*5320*/  @!P1 IMAD.IADD R0, R2, 0x1, -R3 ;  /* 0x0000000102009824 */ /* 0x000fe400078e0a03 */
[----:B------:R-:W-:Y:S02]  /*5330*/  @!P1 IMAD.IADD R2, R3, 0x1, -R2 ;  /* 0x0000000103029824 */ /* 0x000fe400078e0a02 */
[----:B------:R-:W-:Y:S02]  /*5340*/  @!P1 IMAD R77, R0, R9, R77 ;  /* 0x00000009004d9224 */ /* 0x000fe400078e024d */
[----:B------:R-:W-:Y:S01]  /*5350*/  @!P1 IMAD R75, R2, R10, R75 ;  /* 0x0000000a024b9224 */ /* 0x000fe200078e024b */
[----:B------:R-:W-:Y:S06]  /*5360*/  BRA.U !UP0, `(.L_x_96) ;  /* 0x0000000108407547 */ /* 0x000fec000b800000 */
[----:B------:R-:W1:Y:S01]  /*5370*/  LDCU.64 UR8, c[0x4][0x80] ;  /* 0x01001000ff0877ac */ /* 0x000e620008000a00 */
[----:B------:R-:W-:Y:S01]  /*5380*/  MOV R3, 0x0 ;  /* 0x0000000000037802 */ /* 0x000fe20000000f00 */
[----:B------:R-:W-:Y:S02]  /*5390*/  HFMA2 R12, -RZ, RZ, 0, 5.9604644775390625e-08 ;  /* 0x00000001ff0c7431 */ /* 0x000fe400000001ff */
[----:B------:R-:W-:Y:S02]  /*53a0*/  IMAD.MOV.U32 R8, RZ, RZ, 0x70 ;  /* 0x00000070ff087424 */ /* 0x000fe400078e00ff */
[----:B------:R-:W-:Y:S01]  /*53b0*/  IMAD.MOV.U32 R13, RZ, RZ, RZ ;  /* 0x000000ffff0d7224 */ /* 0x000fe200078e00ff */
[----:B------:R-:W2:Y:S01]  /*53c0*/  LDCU.64 UR6, c[0x4][0x88] ;  /* 0x01001100ff0677ac */ /* 0x000ea20008000a00 */
[----:B------:R-:W3:Y:S01]  /*53d0*/  LDC.64 R2, c[0x4][R3] ;  /* 0x0100000003027b82 */ /* 0x000ee20000000a00 */
[----:B------:R-:W4:Y:S01]  /*53e0*/  LDCU.64 UR4, c[0x4][0x8] ;  /* 0x01000100ff0477ac */ /* 0x000f220008000a00 */
[----:B-1----:R-:W-:Y:S01]  /*53f0*/  MOV R5, UR9 ;  /* 0x0000000900057c02 */ /* 0x002fe20008000f00 */
[----:B------:R-:W-:Y:S01]  /*5400*/  IMAD.U32 R4, RZ, RZ, UR8 ;  /* 0x00000008ff047e24 */ /* 0x000fe2000f8e00ff */
[----:B--2---:R-:W-:Y:S01]  /*5410*/  MOV R7, UR7 ;  /* 0x0000000700077c02 */ /* 0x004fe20008000f00 */
[----:B------:R-:W-:Y:S01]  /*5420*/  IMAD.U32 R6, RZ, RZ, UR6 ;  /* 0x00000006ff067e24 */ /* 0x000fe2000f8e00ff */
[----:B----4-:R-:W-:Y:S01]  /*5430*/  MOV R11, UR5 ;  /* 0x00000005000b7c02 */ /* 0x010fe20008000f00 */
[----:B------:R-:W-:Y:S02]  /*5440*/  IMAD.U32 R10, RZ, RZ, UR4 ;  /* 0x00000004ff0a7e24 */ /* 0x000fe4000f8e00ff */
[----:B------:R-:W-:Y:S07]  /*5450*/  LEPC R20, `(.L_x_96) ;  /* 0x000000001014794e */ /* 0x000fee0000000000 */
[----:B---3-5:R-:W-:Y:S05]  /*5460*/  CALL.ABS.NOINC R2 ;  /* 0x0000000002007343 */ /* 0x028fea0003c00000 */
.L_x_96:
[----:B------:R-:W-:Y:S01]  /*5470*/  LOP3.LUT P0, RZ, R185, 0x1b0, RZ, 0xc0, !PT ;  /* 0x000001b0b9ff7812 */ /* 0x000fe2000780c0ff */
[----:B------:R-:W-:Y:S11]  /*5480*/  BSSY.RECONVERGENT B6, `(.L_x_97) ;  /* 0x0000013000067945 */ /* 0x000ff60003800200 */
[----:B------:R-:W-:Y:S01]  /*5490*/  @!UPT UIADD3 URZ, UPT, UPT, URZ, URZ, URZ ;  /* 0x000000fffffff290 */ /* 0x000fe2000fffe0ff */
[----:B------:R-:W-:Y:S05]  /*54a0*/  @!P0 BRA `(.L_x_98) ;  /* 0x0000000000408947 */ /* 0x000fea0003800000 */
        /* <DEDUP_REMOVED lines=16> */
.L_x_98:
[----:B------:R-:W-:Y:S05]  /*55b0*/  BSYNC.RECONVERGENT B6 ;  /* 0x0000000000067941 */ /* 0x000fea0003800200 */
.L_x_97:
[----:B------:R-:W-:Y:S01]  /*55c0*/  ISETP.NE.U32.AND P3, PT, R156, RZ, PT ;  /* 0x000000ff9c00720c */ /* 0x000fe20003f65070 */
[----:B------:R-:W-:Y:S01]  /*55d0*/  UISETP.NE.AND UP1, UPT, UR44, URZ, UPT ;  /* 0x000000ff2c00728c */ /* 0x000fe2000bf25270 */
[----:B------:R-:W-:Y:S02]  /*55e0*/  ISETP.NE.U32.AND P4, PT, R152, RZ, PT ;  /* 0x000000ff9800720c */ /* 0x000fe40003f85070 */
[----:B------:R-:W-:Y:S02]  /*55f0*/  ISETP.NE.AND.EX P3, PT, R157, RZ, PT, P3 ;  /* 0x000000ff9d00720c */ /* 0x000fe40003f65330 */
[----:B------:R-:W-:Y:S02]  /*5600*/  PLOP3.LUT P1, PT, PT, PT, PT, 0x8, 0x80 ;  /* 0x000000000080781c */ /* 0x000fe40003f2e170 */
[----:B------:R-:W-:Y:S02]  /*5610*/  PLOP3.LUT P0, PT, PT, PT, UP1, 0x80, 0x8 ;  /* 0x000000000008781c */ /* 0x000fe40003f0f018 */
[----:B------:R-:W-:Y:S02]  /*5620*/  ISETP.NE.AND.EX P4, PT, R153, RZ, PT, P4 ;  /* 0x000000ff9900720c */ /* 0x000fe40003f85340 */
[----:B------:R-:W1:Y:S09]  /*5630*/  @UP1 LDCU.64 UR4, c[0x0][0x888] ;  /* 0x00011100ff0417ac */ /* 0x000e720008000a00 */
[----:B------:R-:W-:Y:S01]  /*5640*/  @P0 PLOP3.LUT P1, PT, P3, PT, PT, 0x80, 0x8 ;  /* 0x000000000008081c */ /* 0x000fe20001f2f070 */
[----:B-1----:R-:W-:Y:S04]  /*5650*/  @UP1 UISETP.NE.U32.AND UP0, UPT, UR4, URZ, UPT ;  /* 0x000000ff0400128c */ /* 0x002fe8000bf05070 */
[----:B------:R-:W-:Y:S04]  /*5660*/  @UP1 UISETP.NE.AND.EX UP0, UPT, UR5, URZ, UPT, UP0 ;  /* 0x000000ff0500128c */ /* 0x000fe8000bf05300 */
[----:B------:R-:W-:Y:S01]  /*5670*/  @UP1 USEL UR4, URZ, 0xffffffff, UP0 ;  /* 0xffffffffff041887 */ /* 0x000fe20008000000 */
[----:B------:R-:W-:Y:S11]  /*5680*/  @!P3 BRA `(.L_x_99) ;  /* 0x00000000002cb947 */ /* 0x000ff60003800000 */
[----:B------:R-:W-:Y:S01]  /*5690*/  ISETP.NE.U32.AND P2, PT, R154, RZ, PT ;  /* 0x000000ff9a00720c */ /* 0x000fe20003f45070 */
[----:B------:R-:W-:Y:S03]  /*56a0*/  IMAD.MOV.U32 R167, RZ, RZ, 0x1 ;  /* 0x00000001ffa77424 */ /* 0x000fe600078e00ff */
[----:B------:R-:W-:Y:S11]  /*56b0*/  ISETP.NE.AND.EX P2, PT, R155, RZ, PT, P2 ;  /* 0x000000ff9b00720c */ /* 0x000ff60003f45320 */
[----:B------:R-:W-:Y:S02]  /*56c0*/  @!UPT UIADD3 URZ, UPT, UPT, URZ, URZ, URZ ;  /* 0x000000fffffff290 */ /* 0x000fe4000fffe0ff */
[----:B------:R-:W1:Y:S01]  /*56d0*/  @P2 LDC.64 R2, c[0x0][0x888] ;  /* 0x00022200ff022b82 */ /* 0x000e620000000a00 */
[----:B------:R-:W-:Y:S04]  /*56e0*/  @P2 IMAD R0, R156, UR36, RZ ;  /* 0x000000249c002c24 */ /* 0x000fe8000f8e02ff */
[----:B-1----:R-:W-:Y:S04]  /*56f0*/  @P2 IMAD.WIDE R2, R0, 0x4, R2 ;  /* 0x0000000400022825 */ /* 0x002fe800078e0202 */
[----:B------:R-:W-:Y:S01]  /*5700*/  HFMA2 R0, -RZ, RZ, 0, 5.9604644775390625e-08 ;  /* 0x00000001ff007431 */ /* 0x000fe200000001ff */
[----:B-----5:R1:W5:Y:S04]  /*5710*/  @P2 LDG.E R80, desc[UR40][R2.64] ;  /* 0x0000002802502981 */ /* 0x020368000c1e1900 */
[----:B------:R-:W-:Y:S01]  /*5720*/  @!P2 PRMT R167, R0, 0x7610, R167 ;  /* 0x0000761000a7a816 */ /* 0x000fe200000000a7 */
[----:B-1----:R-:W2:Y:S06]  /*5730*/  @!P2 LDC R80, c[0x0][0x880] ;  /* 0x00022000ff50ab82 */ /* 0x002eac0000000800 */
.L_x_99:
[----:B------:R-:W-:Y:S05]  /*5740*/  @!P4 BRA `(.L_x_100) ;  /* 0x000000000020c947 */ /* 0x000fea0003800000 */
[----:B------:R-:W-:Y:S04]  /*5750*/  ISETP.NE.U32.AND P2, PT, R146, RZ, PT ;  /* 0x000000ff9200720c */ /* 0x000fe80003f45070 */
[----:B------:R-:W-:Y:S11]  /*5760*/  ISETP.NE.AND.EX P2, PT, R147, RZ, PT, P2 ;  /* 0x000000ff9300720c */ /* 0x000ff60003f45320 */
[----:B------:R-:W-:Y:S02]  /*5770*/  @!UPT UIADD3 URZ, UPT, UPT, URZ, URZ, URZ ;  /* 0x000000fffffff290 */ /* 0x000fe4000fffe0ff */
[----:B------:R-:W1:Y:S01]  /*5780*/  @P2 LDC.64 R2, c[0x0][0x8a8] ;  /* 0x00022a00ff022b82 */ /* 0x000e620000000a00 */
[----:B------:R-:W-:Y:S04]  /*5790*/  @P2 IMAD R0, R152, UR36, RZ ;  /* 0x0000002498002c24 */ /* 0x000fe8000f8e02ff */
[----:B-1----:R-:W-:Y:S05]  /*57a0*/  @P2 IMAD.WIDE R2, R0, 0x4, R2 ;  /* 0x0000000400022825 */ /* 0x002fea00078e0202 */
[----:B-----5:R1:W5:Y:S02]  /*57b0*/  @P2 LDG.E R78, desc[UR40][R2.64] ;  /* 0x00000028024e2981 */ /* 0x020364000c1e1900 */
[----:B-1----:R-:W3:Y:S02]  /*57c0*/  @!P2 LDC R78, c[0x0][0x8a0] ;  /* 0x00022800ff4eab82 */ /* 0x002ee40000000800 */
.L_x_100:
[----:B--2--5:R-:W-:Y:S01]  /*57d0*/  @P0 ISETP.NE.AND P4, PT, R80, RZ, PT ;  /* 0x000000ff5000020c */ /* 0x024fe20003f85270 */
[----:B------:R-:W-:Y:S01]  /*57e0*/  IMAD.U32 R0, RZ, RZ, UR4 ;  /* 0x00000004ff007e24 */ /* 0x000fe2000f8e00ff */
[----:B------:R-:W-:Y:S01]  /*57f0*/  @P0 LOP3.LUT P2, RZ, R167, 0xff, RZ, 0xc0, !PT ;  /* 0x000000ffa7ff0812 */ /* 0x000fe2000784c0ff */
[----:B------:R-:W-:Y:S01]  /*5800*/  BSSY B1, `(.L_x_101) ;  /* 0x000003d000017945 */ /* 0x000fe20003800000 */
[----:B------:R-:W-:Y:S01]  /*5810*/  @P0 SEL R3, RZ, 0xffffffff, P4 ;  /* 0xffffffffff030807 */ /* 0x000fe20002000000 */
[C---:B------:R-:W-:Y:S01]  /*5820*/  IMAD R64, R76.reuse, 0x40, R79 ;  /* 0x000000404c407824 */ /* 0x040fe200078e024f */
[----:B------:R-:W-:Y:S02]  /*5830*/  LEA R187, R76, UR43, 0x3 ;  /* 0x0000002b4cbb7c11 */ /* 0x000fe4000f8e18ff */
[----:B------:R-:W-:Y:S02]  /*5840*/  CS2R R98, SRZ ;  /* 0x0000000000627805 */ /* 0x000fe4000001ff00 */
[----:B------:R-:W-:Y:S02]  /*5850*/  @P1 SEL R3, R0, R3, !P2 ;  /* 0x0000000300031207 */ /* 0x000fe40005000000 */
[----:B------:R-:W-:Y:S02]  /*5860*/  CS2R R96, SRZ ;  /* 0x0000000000607805 */ /* 0x000fe4000001ff00 */
[----:B------:R-:W-:Y:S02]  /*5870*/  SHF.L.U32 R2, R184, 0x1f, RZ ;  /* 0x0000001fb8027819 */ /* 0x000fe400000006ff */
[----:B------:R-:W-:Y:S02]  /*5880*/  CS2R R94, SRZ ;  /* 0x00000000005e7805 */ /* 0x000fe4000001ff00 */
[----:B------:R-:W-:Y:S02]  /*5890*/  @P0 LOP3.LUT R3, R3, 0x1, RZ, 0xc0, !PT ;  /* 0x0000000103030812 */ /* 0x000fe400078ec0ff */
[----:B------:R-:W-:Y:S02]  /*58a0*/  CS2R R92, SRZ ;  /* 0x00000000005c7805 */ /* 0x000fe4000001ff00 */
[----:B------:R-:W-:Y:S02]  /*58b0*/  PLOP3.LUT P5, PT, PT, PT, PT, 0x8, 0x80 ;  /* 0x000000000080781c */ /* 0x000fe40003fae170 */
[----:B------:R-:W-:Y:S02]  /*58c0*/  CS2R R90, SRZ ;  /* 0x00000000005a7805 */ /* 0x000fe4000001ff00 */
[----:B------:R-:W-:Y:S02]  /*58d0*/  ISETP.NE.U32.OR P1, PT, R3, 0x1, !P0 ;  /* 0x000000010300780c */ /* 0x000fe40004725470 */
[----:B------:R-:W-:Y:S02]  /*58e0*/  CS2R R88, SRZ ;  /* 0x0000000000587805 */ /* 0x000fe4000001ff00 */
[----:B------:R-:W-:Y:S02]  /*58f0*/  CS2R R86, SRZ ;  /* 0x0000000000567805 */ /* 0x000fe4000001ff00 */
[----:B------:R-:W-:Y:S07]  /*5900*/  CS2R R84, SRZ ;  /* 0x0000000000547805 */ /* 0x000fee000001ff00 */
[----:B------:R-:W-:Y:S04]  /*5910*/  @P1 SHF.L.U32 R4, R182, 0x1f, RZ ;  /* 0x0000001fb6041819 */ /* 0x000fe800000006ff */
[----:B------:R-:W1:Y:S01]  /*5920*/  @P1 SYNCS.PHASECHK.TRANS64.TRYWAIT P0, [UR43+0x30], R4 ;  /* 0x00003004ff0015a7 */ /* 0x000e62000800112b */
[----:B------:R2:W4:Y:S01]  /*5930*/  SYNCS.PHASECHK.TRANS64.TRYWAIT P4, [R187+URZ+0x70], R2 ;  /* 0x00007002bb0075a7 */ /* 0x00052200080811ff */
[----:B-1----:R-:W-:Y:S01]  /*5940*/  @P1 PLOP3.LUT P5, PT, P0, PT, PT, 0x8, 0x80 ;  /* 0x000000000080181c */ /* 0x002fe200007ae170 */
[----:B------:R-:W-:Y:S01]  /*5950*/  @!UPT UIADD3 URZ, UPT, UPT, URZ, URZ, URZ ;  /* 0x000000fffffff290 */ /* 0x000fe2000fffe0ff */
[----:B--2-4-:R-:W-:Y:S11]  /*5960*/  @!P1 BRA `(.L_x_102) ;  /* 0x0000000000989947 */ /* 0x014ff60003800000 */
[----:B------:R-:W-:Y:S01]  /*5970*/  ISETP.NE.U32.AND P0, PT, RZ, UR38, PT ;  /* 0x00000026ff007c0c */ /* 0x000fe2000bf05070 */
[----:B------:R-:W-:Y:S01]  /*5980*/  BSSY B0, `(.L_x_103) ;  /* 0x0000016000007945 */ /* 0x000fe20003800000 */
[----:B------:R-:W-:Y:S02]  /*5990*/  ISETP.NE.AND P2, PT, R80, RZ, PT ;  /* 0x000000ff5000720c */ /* 0x000fe40003f45270 */
[----:B------:R-:W-:Y:S02]  /*59a0*/  CS2R R86, SRZ ;  /* 0x0000000000567805 */ /* 0x000fe4000001ff00 */
[----:B------:R-:W-:Y:S02]  /*59b0*/  ISETP.NE.AND.EX P0, PT, RZ, UR39, PT, P0 ;  /* 0x00000027ff007c0c */ /* 0x000fe4000bf05300 */
[----:B------:R-:W-:Y:S02]  /*59c0*/  CS2R R84, SRZ ;  /* 0x0000000000547805 */ /* 0x000fe4000001ff00 */
[----:B------:R-:W-:Y:S02]  /*59d0*/  LOP3.LUT P1, RZ, R167, 0xff, RZ, 0xc0, !PT ;  /* 0x000000ffa7ff7812 */ /* 0x000fe4000782c0ff */
[----:B------:R-:W-:Y:S02]  /*59e0*/  CS2R R90, SRZ ;  /* 0x00000000005a7805 */ /* 0x000fe4000001ff00 */
[----:B------:R-:W-:Y:S02]  /*59f0*/  SEL R0, RZ, 0xffffffff, P2 ;  /* 0xffffffffff007807 */ /* 0x000fe40001000000 */
[----:B------:R-:W-:Y:S02]  /*5a00*/  CS2R R88, SRZ ;  /* 0x0000000000587805 */ /* 0x000fe4000001ff00 */
[----:B------:R-:W-:Y:S02]  /*5a10*/  SEL R3, RZ, 0xffffffff, P0 ;  /* 0xffffffffff037807 */ /* 0x000fe40000000000 */
[----:B------:R-:W-:Y:S02]  /*5a20*/  CS2R R94, SRZ ;  /* 0x00000000005e7805 */ /* 0x000fe4000001ff00 */
[----:B------:R-:W-:Y:S02]  /*5a30*/  CS2R R92, SRZ ;  /* 0x00000000005c7805 */ /* 0x000fe4000001ff00 */
[----:B------:R-:W-:Y:S02]  /*5a40*/  CS2R R98, SRZ ;  /* 0x0000000000627805 */ /* 0x000fe4000001ff00 */
[----:B------:R-:W-:Y:S02]  /*5a50*/  @P3 SEL R0, R3, R0, !P1 ;  /* 0x0000000003003207 */ /* 0x000fe40004800000 */
[----:B------:R-:W-:Y:S02]  /*5a60*/  CS2R R96, SRZ ;  /* 0x0000000000607805 */ /* 0x000fe4000001ff00 */
[----:B------:R-:W-:Y:S04]  /*5a70*/  LOP3.LUT R0, R0, 0x1, RZ, 0xc0, !PT ;  /* 0x0000000100007812 */ /* 0x000fe800078ec0ff */
[----:B------:R-:W-:Y:S01]  /*5a80*/  ISETP.NE.U32.AND P0, PT, R0, 0x1, PT ;  /* 0x000000010000780c */ /* 0x000fe20003f05070 */
[----:B------:R-:W-:Y:S01]  /*5a90*/  @!UPT UIADD3 URZ, UPT, UPT, URZ, URZ, URZ ;  /* 0x000000fffffff290 */ /* 0x000fe2000fffe0ff */
[----:B------:R-:W-:Y:S11]  /*5aa0*/  @!P5 BRA `(.L_x_104) ;  /* 0x00000000000cd947 */ /* 0x000ff60003800000 */
[----:B------:R-:W-:Y:S04]  /*5ab0*/  SHF.L.U32 R3, R182, 0x1f, RZ ;  /* 0x0000001fb6037819 */ /* 0x000fe800000006ff */
[----:B------:R-:W1:Y:S02]  /*5ac0*/  SYNCS.PHASECHK.TRANS64.TRYWAIT P1, [UR43+0x30], R3 ;  /* 0x00003003ff0075a7 */ /* 0x000e64000802112b */
[----:B-1----:R-:W-:Y:S05]  /*5ad0*/  @!P1 BRA `(.L_x_105) ;  /* 0x0000001c00d09947 */ /* 0x002fea0003800000 */
.L_x_104:
[----:B------:R-:W-:Y:S05]  /*5ae0*/  BSYNC B0 ;  /* 0x0000000000007941 */ /* 0x000fea0003800000 */
.L_x_103:
[----:B------:R2:W4:Y:S01]  /*5af0*/  @P0 LDS.128 R84, [R179+UR43+0x200] ;  /* 0x0002002bb3540984 */ /* 0x0005220008000c00 */
[----:B------:R-:W-:Y:S01]  /*5b00*/  UIADD3 UR4, UPT, UPT, UR43, 0x38, URZ ;  /* 0x000000382b047890 */ /* 0x000fe2000fffe0ff */
[----:B------:R-:W-:Y:S02]  /*5b10*/  LOP3.LUT R182, R182, 0x1, RZ, 0x3c, !PT ;  /* 0x00000001b6b67812 */ /* 0x000fe400078e3cff */
[----:B------:R2:W1:Y:S01]  /*5b20*/  @P0 LDS.128 R88, [R178+0x200] ;  /* 0x00020000b2580984 */ /* 0x0004620000000c00 */
[----:B------:R-:W-:Y:S03]  /*5b30*/  UPRMT UR4, UR37, 0x654, UR4 ;  /* 0x0000065425047896 */ /* 0x000fe60008000004 */
[----:B------:R2:W1:Y:S04]  /*5b40*/  @P0 LDS.128 R92, [R177+0x200] ;  /* 0x00020000b15c0984 */ /* 0x0004680000000c00 */
[----:B------:R2:W1:Y:S01]  /*5b50*/  @P0 LDS.128 R96, [R176+0x200] ;  /* 0x00020000b0600984 */ /* 0x0004620000000c00 */
[----:B------:R-:W-:Y:S01]  /*5b60*/  @!PT LDS RZ, [RZ] ;  /* 0x00000000fffff984 */ /* 0x000fe20000000800 */
[----:B------:R-:W-:Y:S01]  /*5b70*/  @!PT LDS RZ, [RZ] ;  /* 0x00000000fffff984 */ /* 0x000fe20000000800 */
[----:B------:R-:W-:Y:S01]  /*5b80*/  @!PT LDS RZ, [RZ] ;  /* 0x00000000fffff984 */ /* 0x000fe20000000800 */
[----:B------:R-:W-:Y:S01]  /*5b90*/  @!PT LDS RZ, [RZ] ;  /* 0x00000000fffff984 */ /* 0x000fe20000000800 */
[----:B------:R5:W-:Y:S06]  /*5ba0*/  MEMBAR.ALL.CTA ;  /* 0x0000000000007992 */ /* 0x000bec0000008000 */
[----:B-----5:R-:W5:Y:S02]  /*5bb0*/  FENCE.VIEW.ASYNC.S ;  /* 0x00000000000073c6 */ /* 0x020f640000000000 */
[----:B-----5:R-:W-:Y:S01]  /*5bc0*/  SYNCS.ARRIVE.TRANS64.RED.A1T0 RZ, [UR4], RZ ;  /* 0x000000ffffff79a7 */ /* 0x020fe20008100404 */
.L_x_102:
[----:B------:R-:W-:Y:S05]  /*5bd0*/  BSYNC B1 ;  /* 0x0000000000017941 */ /* 0x000fea0003800000 */
.L_x_101:
[----:B-1----:R-:W-:Y:S04]  /*5be0*/  SHF.R.U32.HI R3, RZ, 0x15, R64 ;  /* 0x00000015ff037819 */ /* 0x002fe80000011640 */
[----:B------:R-:W-:Y:S01]  /*5bf0*/  LOP3.LUT P0, RZ, R3, 0x3, R180, 0x48, !PT ;  /* 0x0000000303ff7812 */ /* 0x000fe200078048b4 */
[----:B------:R-:W-:Y:S01]  /*5c00*/  @!UPT UIADD3 URZ, UPT, UPT, URZ, URZ, URZ ;  /* 0x000000fffffff290 */ /* 0x000fe2000fffe0ff */
[----:B------:R-:W-:Y:S11]  /*5c10*/  @P4 BRA `(.L_x_106) ;  /* 0x0000000000084947 */ /* 0x000ff60003800000 */
[----:B------:R-:W1:Y:S02]  /*5c20*/  SYNCS.PHASECHK.TRANS64.TRYWAIT P1, [R187+URZ+0x70], R2 ;  /* 0x00007002bb0075a7 */ /* 0x000e6400080211ff */
[----:B-1----:R-:W-:Y:S05]  /*5c30*/  @!P1 BRA `(.L_x_107) ;  /* 0x0000001c00909947 */ /* 0x002fea0003800000 */
.L_x_106:
[----:B------:R-:W-:Y:S05]  /*5c40*/  @!P0 BRA `(.L_x_108) ;  /* 0x0000000000408947 */ /* 0x000fea0003800000 */
[----:B------:R-:W1:Y:S01]  /*5c50*/  LDCU.64 UR8, c[0x4][0x70] ;  /* 0x01000e00ff0877ac */ /* 0x000e620008000a00 */
[----:B------:R-:W-:Y:S01]  /*5c60*/  MOV R3, 0x0 ;  /* 0x0000000000037802 */ /* 0x000fe20000000f00 */
[----:B------:R-:W-:Y:S02]  /*5c70*/  HFMA2 R12, -RZ, RZ, 0, 5.9604644775390625e-08 ;  /* 0x00000001ff0c7431 */ /* 0x000fe400000001ff */
[----:B------:R-:W-:Y:S02]  /*5c80*/  IMAD.MOV.U32 R8, RZ, RZ, 0x192 ;  /* 0x00000192ff087424 */ /* 0x000fe400078e00ff */
[----:B------:R-:W-:Y:S01]  /*5c90*/  IMAD.MOV.U32 R13, RZ, RZ, RZ ;  /* 0x000000ffff0d7224 */ /* 0x000fe200078e00ff */
[----:B------:R-:W5:Y:S01]  /*5ca0*/  LDCU.64 UR6, c[0x4][0x78] ;  /* 0x01000f00ff0677ac */ /* 0x000f620008000a00 */
[----:B------:R-:W2:Y:S01]  /*5cb0*/  LDC.64 R2, c[0x4][R3] ;  /* 0x0100000003027b82 */ /* 0x000ea20000000a00 */
[----:B------:R-:W3:Y:S01]  /*5cc0*/  LDCU.64 UR4, c[0x4][0x10] ;  /* 0x01000200ff0477ac */ /* 0x000ee20008000a00 */
[----:B-1----:R-:W-:Y:S01]  /*5cd0*/  MOV R5, UR9 ;  /* 0x0000000900057c02 */ /* 0x002fe20008000f00 */
[----:B------:R-:W-:Y:S01]  /*5ce0*/  IMAD.U32 R4, RZ, RZ, UR8 ;  /* 0x00000008ff047e24 */ /* 0x000fe2000f8e00ff */
[----:B-----5:R-:W-:Y:S01]  /*5cf0*/  MOV R7, UR7 ;  /* 0x0000000700077c02 */ /* 0x020fe20008000f00 */
[----:B------:R-:W-:Y:S01]  /*5d00*/  IMAD.U32 R6, RZ, RZ, UR6 ;  /* 0x00000006ff067e24 */ /* 0x000fe2000f8e00ff */
[----:B---3--:R-:W-:Y:S01]  /*5d10*/  MOV R11, UR5 ;  /* 0x00000005000b7c02 */ /* 0x008fe20008000f00 */
[----:B------:R-:W-:Y:S02]  /*5d20*/  IMAD.U32 R10, RZ, RZ, UR4 ;  /* 0x00000004ff0a7e24 */ /* 0x000fe4000f8e00ff */
[----:B------:R-:W-:Y:S07]  /*5d30*/  LEPC R20, `(.L_x_108) ;  /* 0x000000001014794e */ /* 0x000fee0000000000 */
[----:B--2-4-:R-:W-:Y:S05]  /*5d40*/  CALL.ABS.NOINC R2 ;  /* 0x0000000002007343 */ /* 0x014fea0003c00000 */
.L_x_108:
[----:B------:R-:W-:Y:S01]  /*5d50*/  LOP3.LUT P0, RZ, R175, 0x60, RZ, 0xc0, !PT ;  /* 0x00000060afff7812 */ /* 0x000fe2000780c0ff */
[----:B------:R-:W-:Y:S05]  /*5d60*/  WARPSYNC.ALL ;  /* 0x0000000000007948 */ /* 0x000fea0003800000 */
[----:B------:R-:W-:Y:S01]  /*5d70*/  R2UR UR4, R64 ;  /* 0x00000000400472ca */ /* 0x000fe200000e0000 */
[----:B----4-:R-:W-:Y:S01]  /*5d80*/  IMAD.U32 R140, R86, 0x10000, RZ ;  /* 0x00010000568c7824 */ /* 0x010fe200078e00ff */
[C---:B------:R-:W-:Y:S01]  /*5d90*/  SHF.L.U32 R83, R84.reuse, 0x10, RZ ;  /* 0x0000001054537819 */ /* 0x040fe200000006ff */
[----:B------:R-:W-:Y:S01]  /*5da0*/  IMAD.U32 R125, R91, 0x10000, RZ ;  /* 0x000100005b7d7824 */ /* 0x000fe200078e00ff */
[----:B------:R-:W-:Y:S01]  /*5db0*/  PRMT R81, R84, 0x8880, RZ ;  /* 0x0000888054517816 */ /* 0x000fe200000000ff */
[----:B------:R-:W-:Y:S01]  /*5dc0*/  IMAD.U32 R114, R96, 0x10000, RZ ;  /* 0x0001000060727824 */ /* 0x000fe200078e00ff */
[----:B------:R-:W-:Y:S01]  /*5dd0*/  SHF.L.U32 R82, R84, 0x8, RZ ;  /* 0x0000000854527819 */ /* 0x000fe200000006ff */
[----:B------:R-:W-:Y:S01]  /*5de0*/  IMAD.SHL.U32 R133, R88, 0x100, RZ ;  /* 0x0000010058857824 */ /* 0x000fe200078e00ff */
[----:B------:R-:W-:Y:S01]  /*5df0*/  SHF.R.S32.HI R83, RZ, 0x18, R83 ;  /* 0x00000018ff537819 */ /* 0x000fe20000011453 */
[----:B------:R-:W-:Y:S01]  /*5e00*/  IMAD.SHL.U32 R118, R93, 0x100, RZ ;  /* 0x000001005d767824 */ /* 0x000fe200078e00ff */
[----:B------:R-:W-:Y:S01]  /*5e10*/  PRMT R144, R85, 0x8880, RZ ;  /* 0x0000888055907816 */ /* 0x000fe200000000ff */
[----:B------:R-:W-:Y:S01]  /*5e20*/  IMAD.SHL.U32 R103, R98, 0x100, RZ ;  /* 0x0000010062677824 */ /* 0x000fe200078e00ff */
[----:B------:R-:W-:Y:S01]  /*5e30*/  SHF.R.S32.HI R82, RZ, 0x18, R82 ;  /* 0x00000018ff527819 */ /* 0x000fe20000011452 */
[----:B------:R-:W1:Y:S01]  /*5e40*/  LDTM.x64 R4, tmem[UR4] ;  /* 0x00000004000479ee */ /* 0x000e620008340000 */
[----:B------:R-:W-:Y:S01]  /*5e50*/  SHF.R.S32.HI R84, RZ, 0x18, R84 ;  /* 0x00000018ff547819 */ /* 0x000fe20000011454 */
[----:B------:R-:W-:Y:S01]  /*5e60*/  NOP ;  /* 0x0000000000007918 */ /* 0x000fe20000000000 */
[----:B------:R-:W-:Y:S01]  /*5e70*/  IADD3 R187, PT, PT, R187, 0x90, RZ ;  /* 0x00000090bbbb7810 */ /* 0x000fe20007ffe0ff */
[----:B------:R-:W-:Y:S01]  /*5e80*/  BSSY.RECONVERGENT B0, `(.L_x_109) ;  /* 0x000011f000007945 */ /* 0x000fe20003800200 */
[----:B------:R-:W-:Y:S02]  /*5e90*/  SHF.L.U32 R143, R85, 0x10, RZ ;  /* 0x00000010558f7819 */ /* 0x000fe400000006ff */
[----:B------:R-:W-:Y:S02]  /*5ea0*/  LOP3.LUT R187, R187, 0xfefffff8, RZ, 0xc0, !PT ;  /* 0xfefffff8bbbb7812 */ /* 0x000fe400078ec0ff */
[----:B------:R-:W-:Y:S02]  /*5eb0*/  PRMT R141, R86, 0x8880, RZ ;  /* 0x00008880568d7816 */ /* 0x000fe400000000ff */
[----:B-1----:R1:W-:Y:S01]  /*5ec0*/  SYNCS.ARRIVE.TRANS64.RED.A1T0 RZ, [R187+URZ], RZ ;  /* 0x000000ffbbff79a7 */ /* 0x0023e200081004ff */
[C---:B------:R-:W-:Y:S02]  /*5ed0*/  PRMT R138, R87.reuse, 0x8880, RZ ;  /* 0x00008880578a7816 */ /* 0x040fe400000000ff */
[----:B------:R-:W-:Y:S02]  /*5ee0*/  SHF.L.U32 R137, R87, 0x10, RZ ;  /* 0x0000001057897819 */ /* 0x000fe400000006ff */
[C---:B------:R-:W-:Y:S02]  /*5ef0*/  PRMT R135, R88.reuse, 0x8880, RZ ;  /* 0x0000888058877816 */ /* 0x040fe400000000ff */
[----:B------:R-:W-:Y:S02]  /*5f00*/  SHF.L.U32 R134, R88, 0x10, RZ ;  /* 0x0000001058867819 */ /* 0x000fe400000006ff */
[C---:B------:R-:W-:Y:S02]  /*5f10*/  PRMT R132, R89.reuse, 0x8880, RZ ;  /* 0x0000888059847816 */ /* 0x040fe400000000ff */
[----:B------:R-:W-:Y:S01]  /*5f20*/  SHF.R.S32.HI R88, RZ, 0x18, R88 ;  /* 0x00000018ff587819 */ /* 0x000fe20000011458 */
[C---:B---3--:R-:W-:Y:S01]  /*5f30*/  IMAD R0, R78.reuse, R4, RZ ;  /* 0x000000044e007224 */ /* 0x048fe200078e02ff */
[----:B------:R-:W-:Y:S01]  /*5f40*/  SHF.L.U32 R131, R89, 0x10, RZ ;  /* 0x0000001059837819 */ /* 0x000fe200000006ff */
[----:B------:R-:W-:Y:S01]  /*5f50*/  IMAD R2, R78, R5, RZ ;  /* 0x000000054e027224 */ /* 0x000fe200078e02ff */
[----:B------:R-:W-:Y:S01]  /*5f60*/  PRMT R129, R90, 0x8880, RZ ;  /* 0x000088805a817816 */ /* 0x000fe200000000ff */
[----:B------:R-:W-:Y:S01]  /*5f70*/  IMAD R3, R78, R6, RZ ;  /* 0x000000064e037224 */ /* 0x000fe200078e02ff */
[----:B------:R-:W-:Y:S01]  /*5f80*/  SHF.L.U32 R128, R90, 0x10, RZ ;  /* 0x000000105a807819 */ /* 0x000fe200000006ff */
[----:B------:R-:W-:Y:S01]  /*5f90*/  IMAD R0, R81, R80, R0 ;  /* 0x0000005051007224 */ /* 0x000fe200078e0200 */
[----:B------:R-:W-:Y:S01]  /*5fa0*/  MOV R81, R144 ;  /* 0x0000009000517202 */ /* 0x000fe20000000f00 */
[----:B------:R-:W-:Y:S01]  /*5fb0*/  IMAD R7, R78, R7, RZ ;  /* 0x000000074e077224 */ /* 0x000fe200078e02ff */
[----:B------:R-:W-:Y:S01]  /*5fc0*/  PRMT R126, R91, 0x8880, RZ ;  /* 0x000088805b7e7816 */ /* 0x000fe200000000ff */
[-C--:B------:R-:W-:Y:S01]  /*5fd0*/  IMAD R2, R83, R80.reuse, R2 ;  /* 0x0000005053027224 */ /* 0x080fe200078e0202 */
[----:B------:R-:W-:Y:S01]  /*5fe0*/  PRMT R123, R92, 0x8880, RZ ;  /* 0x000088805c7b7816 */ /* 0x000fe200000000ff */
[----:B------:R-:W-:Y:S01]  /*5ff0*/  IMAD R3, R82, R80, R3 ;  /* 0x0000005052037224 */ /* 0x000fe200078e0203 */
[----:B------:R-:W-:Y:S01]  /*6000*/  SHF.R.S32.HI R82, RZ, 0x18, R143 ;  /* 0x00000018ff527819 */ /* 0x000fe2000001148f */
[----:B------:R-:W-:Y:S01]  /*6010*/  IMAD R8, R78, R8, RZ ;  /* 0x000000084e087224 */ /* 0x000fe200078e02ff */
[----:B------:R-:W-:Y:S01]  /*6020*/  SHF.L.U32 R122, R92, 0x10, RZ ;  /* 0x000000105c7a7819 */ /* 0x000fe200000006ff */
[----:B------:R-:W-:Y:S01]  /*6030*/  IMAD R7, R84, R80, R7 ;  /* 0x0000005054077224 */ /* 0x000fe200078e0207 */
[C---:B------:R-:W-:Y:S01]  /*6040*/  PRMT R120, R93.reuse, 0x8880, RZ ;  /* 0x000088805d787816 */ /* 0x040fe200000000ff */
[C---:B------:R-:W-:Y:S01]  /*6050*/  IMAD R9, R78.reuse, R9, RZ ;  /* 0x000000094e097224 */ /* 0x040fe200078e02ff */
[----:B------:R-:W-:Y:S01]  /*6060*/  SHF.L.U32 R119, R93, 0x10, RZ ;  /* 0x000000105d777819 */ /* 0x000fe200000006ff */
[C---:B------:R-:W-:Y:S01]  /*6070*/  IMAD R10, R78.reuse, R10, RZ ;  /* 0x0000000a4e0a7224 */ /* 0x040fe200078e02ff */
[----:B------:R-:W-:Y:S01]  /*6080*/  I2IP.S8.S32.SAT R149, R7, R3, RZ ;  /* 0x0000000307957239 */ /* 0x000fe200000014ff */
[----:B------:R-:W-:Y:S01]  /*6090*/  IMAD R8, R81, R80, R8 ;  /* 0x0000005051087224 */ /* 0x000fe200078e0208 */
[----:B------:R-:W-:Y:S01]  /*60a0*/  MOV R81, R141 ;  /* 0x0000008d00517202 */ /* 0x000fe20000000f00 */
[----:B------:R-:W-:Y:S01]  /*60b0*/  IMAD R11, R78, R11, RZ ;  /* 0x0000000b4e0b7224 */ /* 0x000fe200078e02ff */
[----:B------:R-:W-:Y:S01]  /*60c0*/  I2IP.S8.S32.SAT R148, R2, R0, R149 ;  /* 0x0000000002947239 */ /* 0x000fe20000001495 */
[----:B------:R-:W-:Y:S01]  /*60d0*/  IMAD R9, R82, R80, R9 ;  /* 0x0000005052097224 */ /* 0x000fe200078e0209 */
[----:B------:R-:W-:Y:S01]  /*60e0*/  SHF.R.S32.HI R82, RZ, 0x18, R140 ;  /* 0x00000018ff527819 */ /* 0x000fe2000001148c */
[----:B------:R-:W-:Y:S01]  /*60f0*/  IMAD R12, R78, R12, RZ ;  /* 0x0000000c4e0c7224 */ /* 0x000fe200078e02ff */
[----:B------:R-:W-:Y:S01]  /*6100*/  PRMT R117, R94, 0x8880, RZ ;  /* 0x000088805e757816 */ /* 0x000fe200000000ff */
[C---:B------:R-:W-:Y:S01]  /*6110*/  IMAD R13, R78.reuse, R13, RZ ;  /* 0x0000000d4e0d7224 */ /* 0x040fe200078e02ff */
[----:B------:R-:W-:Y:S01]  /*6120*/  SHF.R.S32.HI R93, RZ, 0x18, R93 ;  /* 0x00000018ff5d7819 */ /* 0x000fe2000001145d */
[----:B------:R-:W-:Y:S01]  /*6130*/  IMAD R14, R78, R14, RZ ;  /* 0x0000000e4e0e7224 */ /* 0x000fe200078e02ff */
[----:B------:R-:W-:Y:S01]  /*6140*/  SHF.L.U32 R115, R94, 0x10, RZ ;  /* 0x000000105e737819 */ /* 0x000fe200000006ff */
[C---:B------:R-:W-:Y:S01]  /*6150*/  IMAD R15, R78.reuse, R15, RZ ;  /* 0x0000000f4e0f7224 */ /* 0x040fe200078e02ff */
[C---:B------:R-:W-:Y:S01]  /*6160*/  PRMT R111, R95.reuse, 0x8880, RZ ;  /* 0x000088805f6f7816 */ /* 0x040fe200000000ff */
[C---:B------:R-:W-:Y:S01]  /*6170*/  IMAD R4, R78.reuse, R16, RZ ;  /* 0x000000104e047224 */ /* 0x040fe200078e02ff */
[----:B------:R-:W-:Y:S01]  /*6180*/  SHF.L.U32 R110, R95, 0x10, RZ ;  /* 0x000000105f6e7819 */ /* 0x000fe200000006ff */
[----:B------:R-:W-:Y:S01]  /*6190*/  IMAD R5, R78, R17, RZ ;  /* 0x000000114e057224 */ /* 0x000fe200078e02ff */
[----:B------:R-:W-:Y:S01]  /*61a0*/  PRMT R116, R96, 0x8880, RZ ;  /* 0x0000888060747816 */ /* 0x000fe200000000ff */
[C---:B------:R-:W-:Y:S01]  /*61b0*/  IMAD R6, R78.reuse, R18, RZ ;  /* 0x000000124e067224 */ /* 0x040fe200078e02ff */
[C---:B------:R-:W-:Y:S01]  /*61c0*/  PRMT R108, R97.reuse, 0x8880, RZ ;  /* 0x00008880616c7816 */ /* 0x040fe200000000ff */
[C---:B------:R-:W-:Y:S01]  /*61d0*/  IMAD R19, R78.reuse, R19, RZ ;  /* 0x000000134e137224 */ /* 0x040fe200078e02ff */
[----:B------:R-:W-:Y:S01]  /*61e0*/  SHF.R.S32.HI R84, RZ, 0x18, R96 ;  /* 0x00000018ff547819 */ /* 0x000fe20000011460 */
[C---:B------:R-:W-:Y:S01]  /*61f0*/  IMAD R16, R78.reuse, R20, RZ ;  /* 0x000000144e107224 */ /* 0x040fe200078e02ff */
[----:B------:R-:W-:Y:S01]  /*6200*/  SHF.L.U32 R107, R97, 0x10, RZ ;  /* 0x00000010616b7819 */ /* 0x000fe200000006ff */
[----:B------:R-:W-:Y:S01]  /*6210*/  IMAD R17, R78, R21, RZ ;  /* 0x000000154e117224 */ /* 0x000fe200078e02ff */
[----:B------:R-:W-:Y:S01]  /*6220*/  PRMT R105, R98, 0x8880, RZ ;  /* 0x0000888062697816 */ /* 0x000fe200000000ff */
[----:B------:R-:W-:Y:S01]  /*6230*/  IMAD R18, R78, R22, RZ ;  /* 0x000000164e127224 */ /* 0x000fe200078e02ff */
[----:B------:R-:W-:Y:S01]  /*6240*/  SHF.L.U32 R104, R98, 0x10, RZ ;  /* 0x0000001062687819 */ /* 0x000fe200000006ff */
[C---:B------:R-:W-:Y:S01]  /*6250*/  IMAD R23, R78.reuse, R23, RZ ;  /* 0x000000174e177224 */ /* 0x040fe200078e02ff */
[C---:B------:R-:W-:Y:S01]  /*6260*/  PRMT R102, R99.reuse, 0x8880, RZ ;  /* 0x0000888063667816 */ /* 0x040fe200000000ff */
[C---:B------:R-:W-:Y:S01]  /*6270*/  IMAD R20, R78.reuse, R24, RZ ;  /* 0x000000184e147224 */ /* 0x040fe200078e02ff */
[----:B------:R-:W-:Y:S01]  /*6280*/  SHF.L.U32 R101, R99, 0x10, RZ ;  /* 0x0000001063657819 */ /* 0x000fe200000006ff */
[C---:B------:R-:W-:Y:S01]  /*6290*/  IMAD R21, R78.reuse, R25, RZ ;  /* 0x000000194e157224 */ /* 0x040fe200078e02ff */
[----:B------:R-:W-:Y:S01]  /*62a0*/  SHF.L.U32 R142, R85, 0x8, RZ ;  /* 0x00000008558e7819 */ /* 0x000fe200000006ff */
[C---:B------:R-:W-:Y:S01]  /*62b0*/  IMAD R22, R78.reuse, R26, RZ ;  /* 0x0000001a4e167224 */ /* 0x040fe200078e02ff */
[----:B------:R-:W-:Y:S01]  /*62c0*/  SHF.R.S32.HI R85, RZ, 0x18, R85 ;  /* 0x00000018ff557819 */ /* 0x000fe20000011455 */
[C---:B------:R-:W-:Y:S01]  /*62d0*/  IMAD R27, R78.reuse, R27, RZ ;  /* 0x0000001b4e1b7224 */ /* 0x040fe200078e02ff */
[----:B------:R-:W-:Y:S01]  /*62e0*/  SHF.R.S32.HI R83, RZ, 0x18, R142 ;  /* 0x00000018ff537819 */ /* 0x000fe2000001148e */
[----:B------:R-:W-:Y:S01]  /*62f0*/  IMAD R24, R78, R28, RZ ;  /* 0x0000001c4e187224 */ /* 0x000fe200078e02ff */
[----:B------:R-:W-:Y:S01]  /*6300*/  SHF.L.U32 R139, R86, 0x8, RZ ;  /* 0x00000008568b7819 */ /* 0x000fe200000006ff */
[----:B------:R-:W-:Y:S01]  /*6310*/  IMAD R25, R78, R29, RZ ;  /* 0x0000001d4e197224 */ /* 0x000fe200078e02ff */
[----:B------:R-:W-:Y:S01]  /*6320*/  SHF.R.S32.HI R86, RZ, 0x18, R86 ;  /* 0x00000018ff567819 */ /* 0x000fe20000011456 */
[-C--:B------:R-:W-:Y:S01]  /*6330*/  IMAD R10, R83, R80.reuse, R10 ;  /* 0x00000050530a7224 */ /* 0x080fe200078e020a */
[----:B------:R-:W-:Y:S01]  /*6340*/  SHF.R.S32.HI R83, RZ, 0x18, R139 ;  /* 0x00000018ff537819 */ /* 0x000fe2000001148b */
[-C--:B------:R-:W-:Y:S01]  /*6350*/  IMAD R11, R85, R80.reuse, R11 ;  /* 0x00000050550b7224 */ /* 0x080fe200078e020b */
[----:B------:R-:W-:Y:S01]  /*6360*/  SHF.R.S32.HI R85, RZ, 0x18, R133 ;  /* 0x00000018ff557819 */ /* 0x000fe20000011485 */
[-C--:B------:R-:W-:Y:S01]  /*6370*/  IMAD R12, R81, R80.reuse, R12 ;  /* 0x00000050510c7224 */ /* 0x080fe200078e020c */
[----:B------:R-:W-:Y:S01]  /*6380*/  SHF.L.U32 R136, R87, 0x8, RZ ;  /* 0x0000000857887819 */ /* 0x000fe200000006ff */
[----:B------:R-:W-:Y:S01]  /*6390*/  IMAD R13, R82, R80, R13 ;  /* 0x00000050520d7224 */ /* 0x000fe200078e020d */
[----:B------:R-:W-:Y:S01]  /*63a0*/  I2IP.S8.S32.SAT R150, R11, R10, RZ ;  /* 0x0000000a0b967239 */ /* 0x000fe200000014ff */
[----:B------:R-:W-:Y:S01]  /*63b0*/  IMAD R14, R83, R80, R14 ;  /* 0x00000050530e7224 */ /* 0x000fe200078e020e */
[----:B------:R-:W-:Y:S01]  /*63c0*/  SHF.R.S32.HI R82, RZ, 0x18, R137 ;  /* 0x00000018ff527819 */ /* 0x000fe20000011489 */
[----:B------:R-:W-:Y:S01]  /*63d0*/  IMAD.MOV.U32 R81, RZ, RZ, R138 ;  /* 0x000000ffff517224 */ /* 0x000fe200078e008a */
[----:B------:R-:W-:Y:S01]  /*63e0*/  I2IP.S8.S32.SAT R149, R9, R8, R150 ;  /* 0x0000000809957239 */ /* 0x000fe20000001496 */
[-C--:B------:R-:W-:Y:S01]  /*63f0*/  IMAD R15, R86, R80.reuse, R15 ;  /* 0x00000050560f7224 */ /* 0x080fe200078e020f */
[----:B------:R-:W-:Y:S01]  /*6400*/  MOV R83, R135 ;  /* 0x0000008700537202 */ /* 0x000fe20000000f00 */
[-C--:B------:R-:W-:Y:S01]  /*6410*/  IMAD R4, R81, R80.reuse, R4 ;  /* 0x0000005051047224 */ /* 0x080fe200078e0204 */
[----:B------:R-:W-:Y:S01]  /*6420*/  SHF.R.S32.HI R81, RZ, 0x18, R136 ;  /* 0x00000018ff517819 */ /* 0x000fe20000011488 */
[----:B------:R-:W-:Y:S01]  /*6430*/  IMAD R5, R82, R80, R5 ;  /* 0x0000005052057224 */ /* 0x000fe200078e0205 */
[----:B------:R-:W-:Y:S01]  /*6440*/  I2IP.S8.S32.SAT R151, R15, R14, RZ ;  /* 0x0000000e0f977239 */ /* 0x000fe200000014ff */
[C---:B------:R-:W-:Y:S01]  /*6450*/  IMAD R26, R78.reuse, R30, RZ ;  /* 0x0000001e4e1a7224 */ /* 0x040fe200078e02ff */
[----:B------:R-:W-:Y:S01]  /*6460*/  SHF.R.S32.HI R87, RZ, 0x18, R87 ;  /* 0x00000018ff577819 */ /* 0x000fe20000011457 */
[----:B------:R-:W-:Y:S01]  /*6470*/  IMAD R6, R81, R80, R6 ;  /* 0x0000005051067224 */ /* 0x000fe200078e0206 */
[----:B------:R-:W-:Y:S01]  /*6480*/  I2IP.S8.S32.SAT R150, R13, R12, R151 ;  /* 0x0000000c0d967239 */ /* 0x000fe20000001497 */
[----:B------:R-:W-:Y:S01]  /*6490*/  IMAD R31, R78, R31, RZ ;  /* 0x0000001f4e1f7224 */ /* 0x000fe200078e02ff */
[----:B------:R-:W-:Y:S01]  /*64a0*/  SHF.R.S32.HI R82, RZ, 0x18, R134 ;  /* 0x00000018ff527819 */ /* 0x000fe20000011486 */
[----:B------:R-:W-:Y:S01]  /*64b0*/  IMAD R19, R87, R80, R19 ;  /* 0x0000005057137224 */ /* 0x000fe200078e0213 */
[----:B------:R-:W-:Y:S01]  /*64c0*/  MOV R81, R132 ;  /* 0x0000008400517202 */ /* 0x000fe20000000f00 */
[-C--:B------:R-:W-:Y:S01]  /*64d0*/  IMAD R16, R83, R80.reuse, R16 ;  /* 0x0000005053107224 */ /* 0x080fe200078e0210 */
[----:B------:R-:W-:Y:S01]  /*64e0*/  SHF.L.U32 R130, R89, 0x8, RZ ;  /* 0x0000000859827819 */ /* 0x000fe200000006ff */
[----:B------:R-:W-:Y:S01]  /*64f0*/  IMAD R17, R82, R80, R17 ;  /* 0x0000005052117224 */ /* 0x000fe200078e0211 */
[----:B------:R-:W-:Y:S01]  /*6500*/  I2IP.S8.S32.SAT R151, R19, R6, RZ ;  /* 0x0000000613977239 */ /* 0x000fe200000014ff */
[-C--:B------:R-:W-:Y:S01]  /*6510*/  IMAD R18, R85, R80.reuse, R18 ;  /* 0x0000005055127224 */ /* 0x080fe200078e0212 */
[----:B------:R-:W-:Y:S01]  /*6520*/  SHF.R.S32.HI R82, RZ, 0x18, R131 ;  /* 0x00000018ff527819 */ /* 0x000fe20000011483 */
[-C--:B------:R-:W-:Y:S01]  /*6530*/  IMAD R23, R88, R80.reuse, R23 ;  /* 0x0000005058177224 */ /* 0x080fe200078e0217 */
[----:B------:R-:W-:Y:S01]  /*6540*/  SHF.R.S32.HI R83, RZ, 0x18, R130 ;  /* 0x00000018ff537819 */ /* 0x000fe20000011482 */
[-C--:B------:R-:W-:Y:S01]  /*6550*/  IMAD R20, R81, R80.reuse, R20 ;  /* 0x0000005051147224 */ /* 0x080fe200078e0214 */
[----:B------:R-:W-:Y:S01]  /*6560*/  SHF.R.S32.HI R89, RZ, 0x18, R89 ;  /* 0x00000018ff597819 */ /* 0x000fe20000011459 */
[-C--:B------:R-:W-:Y:S01]  /*6570*/  IMAD R21, R82, R80.reuse, R21 ;  /* 0x0000005052157224 */ /* 0x080fe200078e0215 */
[----:B------:R-:W-:Y:S01]  /*6580*/  MOV R81, R129 ;  /* 0x0000008100517202 */ /* 0x000fe20000000f00 */
[-C--:B------:R-:W-:Y:S01]  /*6590*/  IMAD R22, R83, R80.reuse, R22 ;  /* 0x0000005053167224 */ /* 0x080fe200078e0216 */
[----:B------:R-:W-:Y:S01]  /*65a0*/  SHF.L.U32 R127, R90, 0x8, RZ ;  /* 0x000000085a7f7819 */ /* 0x000fe200000006ff */
[-C--:B------:R-:W-:Y:S01]  /*65b0*/  IMAD R27, R89, R80.reuse, R27 ;  /* 0x00000050591b7224 */ /* 0x080fe200078e021b */
[----:B------:R-:W-:Y:S01]  /*65c0*/  SHF.R.S32.HI R82, RZ, 0x18, R128 ;  /* 0x00000018ff527819 */ /* 0x000fe20000011480 */
[----:B------:R-:W-:Y:S01]  /*65d0*/  IMAD R24, R81, R80, R24 ;  /* 0x0000005051187224 */ /* 0x000fe200078e0218 */
[----:B------:R-:W-:Y:S01]  /*65e0*/  SHF.R.S32.HI R81, RZ, 0x18, R127 ;  /* 0x00000018ff517819 */ /* 0x000fe2000001147f */
[----:B------:R-:W-:Y:S01]  /*65f0*/  IMAD R28, R78, R32, RZ ;  /* 0x000000204e1c7224 */ /* 0x000fe200078e02ff */
[----:B------:R-:W-:Y:S01]  /*6600*/  SHF.R.S32.HI R90, RZ, 0x18, R90 ;  /* 0x00000018ff5a7819 */ /* 0x000fe2000001145a */
[----:B------:R-:W-:Y:S01]  /*6610*/  IMAD R25, R82, R80, R25 ;  /* 0x0000005052197224 */ /* 0x000fe200078e0219 */
[----:B------:R-:W-:Y:S01]  /*6620*/  MOV R83, R126 ;  /* 0x0000007e00537202 */ /* 0x000fe20000000f00 */
[-C--:B------:R-:W-:Y:S01]  /*6630*/  IMAD R26, R81, R80.reuse, R26 ;  /* 0x00000050511a7224 */ /* 0x080fe200078e021a */
[----:B------:R-:W-:Y:S01]  /*6640*/  SHF.L.U32 R124, R91, 0x8, RZ ;  /* 0x000000085b7c7819 */ /* 0x000fe200000006ff */
[----:B------:R-:W-:Y:S01]  /*6650*/  IMAD R29, R78, R33, RZ ;  /* 0x000000214e1d7224 */ /* 0x000fe200078e02ff */
[----:B------:R-:W-:Y:S01]  /*6660*/  SHF.R.S32.HI R82, RZ, 0x18, R125 ;  /* 0x00000018ff527819 */ /* 0x000fe2000001147d */
[----:B------:R-:W-:Y:S01]  /*6670*/  IMAD R31, R90, R80, R31 ;  /* 0x000000505a1f7224 */ /* 0x000fe200078e021f */
[----:B------:R-:W-:Y:S01]  /*6680*/  SHF.R.S32.HI R85, RZ, 0x18, R124 ;  /* 0x00000018ff557819 */ /* 0x000fe2000001147c */
[C---:B------:R-:W-:Y:S01]  /*6690*/  IMAD R30, R78.reuse, R34, RZ ;  /* 0x000000224e1e7224 */ /* 0x040fe200078e02ff */
[----:B------:R-:W-:Y:S01]  /*66a0*/  I2IP.S8.S32.SAT R151, R5, R4, R151 ;  /* 0x0000000405977239 */ /* 0x000fe20000001497 */
[----:B------:R-:W-:Y:S01]  /*66b0*/  IMAD R28, R83, R80, R28 ;  /* 0x00000050531c7224 */ /* 0x000fe200078e021c */
[----:B------:R-:W-:Y:S01]  /*66c0*/  SHF.R.S32.HI R91, RZ, 0x18, R91 ;  /* 0x00000018ff5b7819 */ /* 0x000fe2000001145b */
[----:B------:R-:W-:Y:S01]  /*66d0*/  IMAD R35, R78, R35, RZ ;  /* 0x000000234e237224 */ /* 0x000fe200078e02ff */
[----:B------:R-:W-:Y:S01]  /*66e0*/  I2IP.S8.S32.SAT R160, R23, R18, RZ ;  /* 0x0000001217a07239 */ /* 0x000fe200000014ff */
[----:B------:R-:W-:Y:S01]  /*66f0*/  IMAD R29, R82, R80, R29 ;  /* 0x00000050521d7224 */ /* 0x000fe200078e021d */
[----:B------:R3:W-:Y:S01]  /*6700*/  STS.128 [R179+UR43+0x2200], R148 ;  /* 0x00220094b3007988 */ /* 0x0007e20008000c2b */
[----:B------:R-:W-:Y:S01]  /*6710*/  IMAD R32, R78, R36, RZ ;  /* 0x000000244e207224 */ /* 0x000fe200078e02ff */
[----:B------:R-:W-:Y:S01]  /*6720*/  I2IP.S8.S32.SAT R160, R17, R16, R160 ;  /* 0x0000001011a07239 */ /* 0x000fe200000014a0 */
[----:B------:R-:W-:Y:S01]  /*6730*/  IMAD R30, R85, R80, R30 ;  /* 0x00000050551e7224 */ /* 0x000fe200078e021e */
[----:B------:R-:W-:Y:S01]  /*6740*/  I2IP.S8.S32.SAT R161, R27, R22, RZ ;  /* 0x000000161ba17239 */ /* 0x000fe200000014ff */
[----:B------:R-:W-:Y:S01]  /*6750*/  IMAD.MOV.U32 R81, RZ, RZ, R123 ;  /* 0x000000ffff517224 */ /* 0x000fe200078e007b */
[----:B------:R-:W-:Y:S01]  /*6760*/  SHF.L.U32 R121, R92, 0x8, RZ ;  /* 0x000000085c797819 */ /* 0x000fe200000006ff */
[----:B------:R-:W-:Y:S01]  /*6770*/  IMAD R35, R91, R80, R35 ;  /* 0x000000505b237224 */ /* 0x000fe200078e0223 */
[----:B------:R-:W-:Y:S01]  /*6780*/  SHF.R.S32.HI R82, RZ, 0x18, R122 ;  /* 0x00000018ff527819 */ /* 0x000fe2000001147a */
[C---:B------:R-:W-:Y:S01]  /*6790*/  IMAD R33, R78.reuse, R37, RZ ;  /* 0x000000254e217224 */ /* 0x040fe200078e02ff */
[----:B------:R-:W-:Y:S01]  /*67a0*/  I2IP.S8.S32.SAT R161, R21, R20, R161 ;  /* 0x0000001415a17239 */ /* 0x000fe200000014a1 */
[----:B------:R-:W-:Y:S01]  /*67b0*/  IMAD R32, R81, R80, R32 ;  /* 0x0000005051207224 */ /* 0x000fe200078e0220 */
[----:B------:R-:W-:Y:S01]  /*67c0*/  SHF.R.S32.HI R81, RZ, 0x18, R121 ;  /* 0x00000018ff517819 */ /* 0x000fe20000011479 */
[C---:B------:R-:W-:Y:S01]  /*67d0*/  IMAD R34, R78.reuse, R38, RZ ;  /* 0x000000264e227224 */ /* 0x040fe200078e02ff */
[----:B------:R-:W-:Y:S01]  /*67e0*/  SHF.R.S32.HI R92, RZ, 0x18, R92 ;  /* 0x00000018ff5c7819 */ /* 0x000fe2000001145c */
[----:B------:R-:W-:Y:S01]  /*67f0*/  IMAD R39, R78, R39, RZ ;  /* 0x000000274e277224 */ /* 0x000fe200078e02ff */
[----:B------:R-:W-:Y:S01]  /*6800*/  I2IP.S8.S32.SAT R162, R31, R26, RZ ;  /* 0x0000001a1fa27239 */ /* 0x000fe200000014ff */
[----:B------:R-:W-:Y:S01]  /*6810*/  IMAD R33, R82, R80, R33 ;  /* 0x0000005052217224 */ /* 0x000fe200078e0221 */
[----:B------:R-:W-:Y:S01]  /*6820*/  MOV R83, R120 ;  /* 0x0000007800537202 */ /* 0x000fe20000000f00 */
[C---:B------:R-:W-:Y:S01]  /*6830*/  IMAD R36, R78.reuse, R40, RZ ;  /* 0x000000284e247224 */ /* 0x040fe200078e02ff */
[----:B------:R-:W-:Y:S01]  /*6840*/  I2IP.S8.S32.SAT R162, R25, R24, R162 ;  /* 0x0000001819a27239 */ /* 0x000fe200000014a2 */
[----:B------:R-:W-:Y:S01]  /*6850*/  IMAD R34, R81, R80, R34 ;  /* 0x0000005051227224 */ /* 0x000fe200078e0222 */
[----:B------:R-:W-:Y:S01]  /*6860*/  SHF.R.S32.HI R82, RZ, 0x18, R119 ;  /* 0x00000018ff527819 */ /* 0x000fe20000011477 */
[----:B------:R-:W-:Y:S01]  /*6870*/  IMAD R37, R78, R41, RZ ;  /* 0x000000294e257224 */ /* 0x000fe200078e02ff */
[----:B------:R-:W-:Y:S01]  /*6880*/  I2IP.S8.S32.SAT R163, R35, R30, RZ ;  /* 0x0000001e23a37239 */ /* 0x000fe200000014ff */
[----:B------:R-:W-:Y:S01]  /*6890*/  IMAD R39, R92, R80, R39 ;  /* 0x000000505c277224 */ /* 0x000fe200078e0227 */
[----:B------:R-:W-:Y:S01]  /*68a0*/  SHF.R.S32.HI R85, RZ, 0x18, R118 ;  /* 0x00000018ff557819 */ /* 0x000fe20000011476 */
[C---:B------:R-:W-:Y:S01]  /*68b0*/  IMAD R38, R78.reuse, R42, RZ ;  /* 0x0000002a4e267224 */ /* 0x040fe200078e02ff */
[----:B------:R-:W-:Y:S01]  /*68c0*/  I2IP.S8.S32.SAT R163, R29, R28, R163 ;  /* 0x0000001c1da37239 */ /* 0x000fe200000014a3 */
[----:B------:R-:W-:Y:S01]  /*68d0*/  IMAD R36, R83, R80, R36 ;  /* 0x0000005053247224 */ /* 0x000fe200078e0224 */
[----:B------:R-:W-:Y:S01]  /*68e0*/  I2IP.S8.S32.SAT R168, R39, R34, RZ ;  /* 0x0000002227a87239 */ /* 0x000fe200000014ff */
[----:B------:R-:W-:Y:S01]  /*68f0*/  IMAD R43, R78, R43, RZ ;  /* 0x0000002b4e2b7224 */ /* 0x000fe200078e02ff */
[----:B------:R-:W-:Y:S01]  /*6900*/  MOV R81, R117 ;  /* 0x0000007500517202 */ /* 0x000fe20000000f00 */
[----:B------:R-:W-:Y:S01]  /*6910*/  IMAD R37, R82, R80, R37 ;  /* 0x0000005052257224 */ /* 0x000fe200078e0225 */
[----:B------:R3:W-:Y:S01]  /*6920*/  STS.128 [R178+0x2200], R160 ;  /* 0x002200a0b2007388 */ /* 0x0007e20000000c00 */
[----:B------:R-:W-:Y:S01]  /*6930*/  IMAD R40, R78, R44, RZ ;  /* 0x0000002c4e287224 */ /* 0x000fe200078e02ff */
[----:B------:R-:W-:Y:S01]  /*6940*/  I2IP.S8.S32.SAT R168, R33, R32, R168 ;  /* 0x0000002021a87239 */ /* 0x000fe200000014a8 */
[-C--:B------:R-:W-:Y:S01]  /*6950*/  IMAD R38, R85, R80.reuse, R38 ;  /* 0x0000005055267224 */ /* 0x080fe200078e0226 */
[----:B------:R-:W-:Y:S01]  /*6960*/  SHF.L.U32 R112, R94, 0x8, RZ ;  /* 0x000000085e707819 */ /* 0x000fe200000006ff */
[-C--:B------:R-:W-:Y:S01]  /*6970*/  IMAD R43, R93, R80.reuse, R43 ;  /* 0x000000505d2b7224 */ /* 0x080fe200078e022b */
[----:B------:R-:W-:Y:S01]  /*6980*/  SHF.R.S32.HI R82, RZ, 0x18, R115 ;  /* 0x00000018ff527819 */ /* 0x000fe20000011473 */
[C---:B------:R-:W-:Y:S01]  /*6990*/  IMAD R41, R78.reuse, R45, RZ ;  /* 0x0000002d4e297224 */ /* 0x040fe200078e02ff */
[----:B------:R-:W-:Y:S01]  /*69a0*/  MOV R83, R111 ;  /* 0x0000006f00537202 */ /* 0x000fe20000000f00 */
[----:B------:R-:W-:Y:S01]  /*69b0*/  IMAD R40, R81, R80, R40 ;  /* 0x0000005051287224 */ /* 0x000fe200078e0228 */
[----:B------:R-:W-:Y:S01]  /*69c0*/  SHF.R.S32.HI R81, RZ, 0x18, R112 ;  /* 0x00000018ff517819 */ /* 0x000fe20000011470 */
[C---:B------:R-:W-:Y:S01]  /*69d0*/  IMAD R42, R78.reuse, R46, RZ ;  /* 0x0000002e4e2a7224 */ /* 0x040fe200078e02ff */
[----:B------:R-:W-:Y:S01]  /*69e0*/  SHF.R.S32.HI R94, RZ, 0x18, R94 ;  /* 0x00000018ff5e7819 */ /* 0x000fe2000001145e */
[----:B------:R-:W-:Y:S01]  /*69f0*/  IMAD R47, R78, R47, RZ ;  /* 0x0000002f4e2f7224 */ /* 0x000fe200078e02ff */
[----:B------:R-:W-:Y:S01]  /*6a00*/  I2IP.S8.S32.SAT R169, R43, R38, RZ ;  /* 0x000000262ba97239 */ /* 0x000fe200000014ff */
[----:B------:R-:W-:Y:S01]  /*6a10*/  IMAD R41, R82, R80, R41 ;  /* 0x0000005052297224 */ /* 0x000fe200078e0229 */
[----:B------:R-:W-:Y:S01]  /*6a20*/  SHF.L.U32 R109, R95, 0x8, RZ ;  /* 0x000000085f6d7819 */ /* 0x000fe200000006ff */
[C---:B------:R-:W-:Y:S01]  /*6a30*/  IMAD R44, R78.reuse, R48, RZ ;  /* 0x000000304e2c7224 */ /* 0x040fe200078e02ff */
[----:B------:R-:W-:Y:S01]  /*6a40*/  I2IP.S8.S32.SAT R169, R37, R36, R169 ;  /* 0x0000002425a97239 */ /* 0x000fe200000014a9 */
[----:B------:R-:W-:Y:S01]  /*6a50*/  IMAD R42, R81, R80, R42 ;  /* 0x00000050512a7224 */ /* 0x000fe200078e022a */
[----:B------:R-:W-:Y:S01]  /*6a60*/  SHF.R.S32.HI R82, RZ, 0x18, R110 ;  /* 0x00000018ff527819 */ /* 0x000fe2000001146e */
[----:B------:R-:W-:Y:S01]  /*6a70*/  IMAD R45, R78, R49, RZ ;  /* 0x000000314e2d7224 */ /* 0x000fe200078e02ff */
[----:B------:R-:W-:Y:S01]  /*6a80*/  MOV R81, R116 ;  /* 0x0000007400517202 */ /* 0x000fe20000000f00 */
[----:B------:R-:W-:Y:S01]  /*6a90*/  IMAD R47, R94, R80, R47 ;  /* 0x000000505e2f7224 */ /* 0x000fe200078e022f */
[----:B------:R-:W-:Y:S01]  /*6aa0*/  SHF.R.S32.HI R85, RZ, 0x18, R109 ;  /* 0x00000018ff557819 */ /* 0x000fe2000001146d */
[C---:B------:R-:W-:Y:S01]  /*6ab0*/  IMAD R46, R78.reuse, R50, RZ ;  /* 0x000000324e2e7224 */ /* 0x040fe200078e02ff */
[----:B------:R-:W-:Y:S01]  /*6ac0*/  SHF.R.S32.HI R95, RZ, 0x18, R95 ;  /* 0x00000018ff5f7819 */ /* 0x000fe2000001145f */
[----:B------:R-:W-:Y:S01]  /*6ad0*/  IMAD R44, R83, R80, R44 ;  /* 0x00000050532c7224 */ /* 0x000fe200078e022c */
[----:B------:R-:W-:Y:S01]  /*6ae0*/  I2IP.S8.S32.SAT R170, R47, R42, RZ ;  /* 0x0000002a2faa7239 */ /* 0x000fe200000014ff */
[----:B------:R-:W-:Y:S01]  /*6af0*/  IMAD R51, R78, R51, RZ ;  /* 0x000000334e337224 */ /* 0x000fe200078e02ff */
[----:B------:R-:W-:Y:S01]  /*6b00*/  SHF.L.U32 R113, R96, 0x8, RZ ;  /* 0x0000000860717819 */ /* 0x000fe200000006ff */
[----:B------:R-:W-:Y:S01]  /*6b10*/  IMAD R45, R82, R80, R45 ;  /* 0x00000050522d7224 */ /* 0x000fe200078e022d */
[----:B------:R-:W-:Y:S01]  /*6b20*/  I2IP.S8.S32.SAT R170, R41, R40, R170 ;  /* 0x0000002829aa7239 */ /* 0x000fe200000014aa */
[C---:B------:R-:W-:Y:S01]  /*6b30*/  IMAD R48, R78.reuse, R52, RZ ;  /* 0x000000344e307224 */ /* 0x040fe200078e02ff */
[----:B------:R-:W-:Y:S01]  /*6b40*/  SHF.R.S32.HI R82, RZ, 0x18, R114 ;  /* 0x00000018ff527819 */ /* 0x000fe20000011472 */
[-C--:B------:R-:W-:Y:S01]  /*6b50*/  IMAD R46, R85, R80.reuse, R46 ;  /* 0x00000050552e7224 */ /* 0x080fe200078e022e */
[----:B------:R-:W-:Y:S01]  /*6b60*/  SHF.R.S32.HI R83, RZ, 0x18, R113 ;  /* 0x00000018ff537819 */ /* 0x000fe20000011471 */
[C---:B------:R-:W-:Y:S01]  /*6b70*/  IMAD R49, R78.reuse, R53, RZ ;  /* 0x000000354e317224 */ /* 0x040fe200078e02ff */
[----:B------:R-:W-:Y:S01]  /*6b80*/  SHF.R.S32.HI R96, RZ, 0x18, R97 ;  /* 0x00000018ff607819 */ /* 0x000fe20000011461 */
[----:B------:R-:W-:Y:S01]  /*6b90*/  IMAD R51, R95, R80, R51 ;  /* 0x000000505f337224 */ /* 0x000fe200078e0233 */
[----:B------:R-:W-:Y:S01]  /*6ba0*/  SHF.L.U32 R106, R97, 0x8, RZ ;  /* 0x00000008616a7819 */ /* 0x000fe200000006ff */
[C---:B------:R-:W-:Y:S01]  /*6bb0*/  IMAD R50, R78.reuse, R54, RZ ;  /* 0x000000364e327224 */ /* 0x040fe200078e02ff */
[----:B------:R-:W-:Y:S01]  /*6bc0*/  SHF.R.S32.HI R97, RZ, 0x18, R98 ;  /* 0x00000018ff617819 */ /* 0x000fe20000011462 */
[----:B------:R-:W-:Y:S01]  /*6bd0*/  IMAD R48, R81, R80, R48 ;  /* 0x0000005051307224 */ /* 0x000fe200078e0230 */
[----:B------:R-:W-:Y:S01]  /*6be0*/  I2IP.S8.S32.SAT R171, R51, R46, RZ ;  /* 0x0000002e33ab7239 */ /* 0x000fe200000014ff */
[----:B------:R-:W-:Y:S01]  /*6bf0*/  IMAD R55, R78, R55, RZ ;  /* 0x000000374e377224 */ /* 0x000fe200078e02ff */
[----:B------:R-:W-:Y:S01]  /*6c00*/  SHF.R.S32.HI R98, RZ, 0x18, R99 ;  /* 0x00000018ff627819 */ /* 0x000fe20000011463 */
[----:B------:R-:W-:Y:S01]  /*6c10*/  IMAD R49, R82, R80, R49 ;  /* 0x0000005052317224 */ /* 0x000fe200078e0231 */
[----:B------:R-:W-:Y:S01]  /*6c20*/  I2IP.S8.S32.SAT R171, R45, R44, R171 ;  /* 0x0000002c2dab7239 */ /* 0x000fe200000014ab */
[C---:B------:R-:W-:Y:S01]  /*6c30*/  IMAD R52, R78.reuse, R56, RZ ;  /* 0x000000384e347224 */ /* 0x040fe200078e02ff */
[----:B------:R-:W-:Y:S01]  /*6c40*/  SHF.R.S32.HI R82, RZ, 0x18, R107 ;  /* 0x00000018ff527819 */ /* 0x000fe2000001146b */
[-C--:B------:R-:W-:Y:S01]  /*6c50*/  IMAD R50, R83, R80.reuse, R50 ;  /* 0x0000005053327224 */ /* 0x080fe200078e0232 */
[----:B------:R-:W-:Y:S01]  /*6c60*/  SHF.R.S32.HI R83, RZ, 0x18, R106 ;  /* 0x00000018ff537819 */ /* 0x000fe2000001146a */
[----:B------:R-:W-:Y:S01]  /*6c70*/  IMAD.MOV.U32 R81, RZ, RZ, R108 ;  /* 0x000000ffff517224 */ /* 0x000fe200078e006c */
[----:B------:R3:W-:Y:S01]  /*6c80*/  STS.128 [R177+0x2200], R168 ;  /* 0x002200a8b1007388 */ /* 0x0007e20000000c00 */
[----:B------:R-:W-:Y:S01]  /*6c90*/  IMAD R53, R78, R57, RZ ;  /* 0x000000394e357224 */ /* 0x000fe200078e02ff */
[----:B------:R-:W-:Y:S01]  /*6ca0*/  SHF.L.U32 R100, R99, 0x8, RZ ;  /* 0x0000000863647819 */ /* 0x000fe200000006ff */
[----:B------:R-:W-:Y:S01]  /*6cb0*/  IMAD R55, R84, R80, R55 ;  /* 0x0000005054377224 */ /* 0x000fe200078e0237 */
[----:B-1----:R-:W-:Y:S01]  /*6cc0*/  IADD3 R187, PT, PT, R76, 0x1, RZ ;  /* 0x000000014cbb7810 */ /* 0x002fe20007ffe0ff */
[C---:B------:R-:W-:Y:S01]  /*6cd0*/  IMAD R54, R78.reuse, R58, RZ ;  /* 0x0000003a4e367224 */ /* 0x040fe200078e02ff */
[----:B------:R-:W-:Y:S01]  /*6ce0*/  SHF.R.S32.HI R85, RZ, 0x18, R100 ;  /* 0x00000018ff557819 */ /* 0x000fe20000011464 */
[----:B------:R-:W-:Y:S01]  /*6cf0*/  IMAD R52, R81, R80, R52 ;  /* 0x0000005051347224 */ /* 0x000fe200078e0234 */
[----:B------:R-:W-:Y:S01]  /*6d00*/  I2IP.S8.S32.SAT R192, R55, R50, RZ ;  /* 0x0000003237c07239 */ /* 0x000fe200000014ff */
[----:B------:R-:W-:Y:S01]  /*6d10*/  IMAD R59, R78, R59, RZ ;  /* 0x0000003b4e3b7224 */ /* 0x000fe200078e02ff */
[----:B------:R-:W-:Y:S01]  /*6d20*/  MOV R81, R105 ;  /* 0x0000006900517202 */ /* 0x000fe20000000f00 */
[----:B------:R-:W-:Y:S01]  /*6d30*/  IMAD R53, R82, R80, R53 ;  /* 0x0000005052357224 */ /* 0x000fe200078e0235 */
[----:B------:R-:W-:Y:S01]  /*6d40*/  I2IP.S8.S32.SAT R192, R49, R48, R192 ;  /* 0x0000003031c07239 */ /* 0x000fe200000014c0 */
[----:B------:R-:W-:Y:S01]  /*6d50*/  IMAD R56, R78, R60, RZ ;  /* 0x0000003c4e387224 */ /* 0x000fe200078e02ff */
[----:B------:R-:W-:Y:S01]  /*6d60*/  SHF.R.S32.HI R82, RZ, 0x18, R104 ;  /* 0x00000018ff527819 */ /* 0x000fe20000011468 */
[----:B------:R-:W-:Y:S01]  /*6d70*/  IMAD R54, R83, R80, R54 ;  /* 0x0000005053367224 */ /* 0x000fe200078e0236 */
[----:B------:R-:W-:Y:S01]  /*6d80*/  MOV R83, R102 ;  /* 0x0000006600537202 */ /* 0x000fe20000000f00 */
[-C--:B------:R-:W-:Y:S02]  /*6d90*/  IMAD R59, R96, R80.reuse, R59 ;  /* 0x00000050603b7224 */ /* 0x080fe400078e023b */
[C---:B------:R-:W-:Y:S02]  /*6da0*/  IMAD R57, R78.reuse, R61, RZ ;  /* 0x0000003d4e397224 */ /* 0x040fe400078e02ff */
[----:B------:R-:W-:Y:S01]  /*6db0*/  IMAD R56, R81, R80, R56 ;  /* 0x0000005051387224 */ /* 0x000fe200078e0238 */
[----:B------:R-:W-:Y:S01]  /*6dc0*/  SHF.R.S32.HI R81, RZ, 0x18, R103 ;  /* 0x00000018ff517819 */ /* 0x000fe20000011467 */
[C---:B------:R-:W-:Y:S01]  /*6dd0*/  IMAD R58, R78.reuse, R62, RZ ;  /* 0x0000003e4e3a7224 */ /* 0x040fe200078e02ff */
[----:B------:R-:W-:Y:S01]  /*6de0*/  I2IP.S8.S32.SAT R193, R59, R54, RZ ;  /* 0x000000363bc17239 */ /* 0x000fe200000014ff */
[----:B------:R-:W-:Y:S02]  /*6df0*/  IMAD R63, R78, R63, RZ ;  /* 0x0000003f4e3f7224 */ /* 0x000fe400078e02ff */
[----:B------:R-:W-:Y:S01]  /*6e00*/  IMAD R57, R82, R80, R57 ;  /* 0x0000005052397224 */ /* 0x000fe200078e0239 */
[----:B------:R-:W-:Y:S01]  /*6e10*/  SHF.R.S32.HI R82, RZ, 0x18, R101 ;  /* 0x00000018ff527819 */ /* 0x000fe20000011465 */
[C---:B------:R-:W-:Y:S01]  /*6e20*/  IMAD R60, R78.reuse, R64, RZ ;  /* 0x000000404e3c7224 */ /* 0x040fe200078e02ff */
[----:B------:R-:W-:Y:S01]  /*6e30*/  I2IP.S8.S32.SAT R193, R53, R52, R193 ;  /* 0x0000003435c17239 */ /* 0x000fe200000014c1 */
[-C--:B------:R-:W-:Y:S02]  /*6e40*/  IMAD R58, R81, R80.reuse, R58 ;  /* 0x00000050513a7224 */ /* 0x080fe400078e023a */
[C---:B------:R-:W-:Y:S02]  /*6e50*/  IMAD R61, R78.reuse, R65, RZ ;  /* 0x000000414e3d7224 */ /* 0x040fe400078e02ff */
[-C--:B------:R-:W-:Y:S02]  /*6e60*/  IMAD R63, R97, R80.reuse, R63 ;  /* 0x00000050613f7224 */ /* 0x080fe400078e023f */
[----:B------:R-:W-:Y:S02]  /*6e70*/  IMAD R60, R83, R80, R60 ;  /* 0x00000050533c7224 */ /* 0x000fe400078e023c */
[----:B------:R-:W-:Y:S01]  /*6e80*/  IMAD R62, R78, R66, RZ ;  /* 0x000000424e3e7224 */ /* 0x000fe200078e02ff */
[----:B------:R-:W-:Y:S01]  /*6e90*/  I2IP.S8.S32.SAT R194, R63, R58, RZ ;  /* 0x0000003a3fc27239 */ /* 0x000fe200000014ff */
[----:B------:R-:W-:Y:S02]  /*6ea0*/  IMAD R61, R82, R80, R61 ;  /* 0x00000050523d7224 */ /* 0x000fe400078e023d */
[----:B------:R-:W-:Y:S01]  /*6eb0*/  IMAD R67, R78, R67, RZ ;  /* 0x000000434e437224 */ /* 0x000fe200078e02ff */
[----:B------:R-:W-:Y:S01]  /*6ec0*/  I2IP.S8.S32.SAT R194, R57, R56, R194 ;  /* 0x0000003839c27239 */ /* 0x000fe200000014c2 */
[-C--:B------:R-:W-:Y:S02]  /*6ed0*/  IMAD R62, R85, R80.reuse, R62 ;  /* 0x00000050553e7224 */ /* 0x080fe400078e023e */
[----:B------:R-:W-:Y:S05]  /*6ee0*/  IMAD R67, R98, R80, R67 ;  /* 0x0000005062437224 */ /* 0x000fea00078e0243 */
[----:B------:R-:W-:Y:S04]  /*6ef0*/  I2IP.S8.S32.SAT R189, R67, R62, RZ ;  /* 0x0000003e43bd7239 */ /* 0x000fe800000014ff */
[----:B------:R-:W-:Y:S05]  /*6f00*/  I2IP.S8.S32.SAT R195, R61, R60, R189 ;  /* 0x0000003c3dc37239 */ /* 0x000fea00000014bd */
[----:B------:R3:W-:Y:S01]  /*6f10*/  STS.128 [R176+0x2200], R192 ;  /* 0x002200c0b0007388 */ /* 0x0007e20000000c00 */
[----:B------:R-:W-:Y:S01]  /*6f20*/  @!PT LDS RZ, [RZ] ;  /* 0x00000000fffff984 */ /* 0x000fe20000000800 */
[----:B------:R-:W-:Y:S01]  /*6f30*/  @!PT LDS RZ, [RZ] ;  /* 0x00000000fffff984 */ /* 0x000fe20000000800 */
[----:B------:R-:W-:Y:S01]  /*6f40*/  @!PT LDS RZ, [RZ] ;  /* 0x00000000fffff984 */ /* 0x000fe20000000800 */
[----:B------:R-:W-:Y:S01]  /*6f50*/  @!PT LDS RZ, [RZ] ;  /* 0x00000000fffff984 */ /* 0x000fe20000000800 */
[----:B------:R1:W-:Y:S07]  /*6f60*/  MEMBAR.ALL.CTA ;  /* 0x0000000000007992 */ /* 0x0003ee0000008000 */
[----:B-1----:R-:W1:Y:S02]  /*6f70*/  FENCE.VIEW.ASYNC.S ;  /* 0x00000000000073c6 */ /* 0x002e640000000000 */
[----:B-1----:R-:W-:Y:S06]  /*6f80*/  BAR.SYNC.DEFER_BLOCKING 0x1, 0x80 ;  /* 0x0042000000007b1d */ /* 0x002fec0000010000 */
[----:B------:R-:W-:Y:S05]  /*6f90*/  @P0 BRA `(.L_x_110) ;  /* 0x0000000000340947 */ /* 0x000fea0003800000 */
[----:B------:R-:W-:Y:S01]  /*6fa0*/  UIADD3 UR12, UPT, UPT, UR43, 0x2200, URZ ;  /* 0x000022002b0c7890 */ /* 0x000fe2000fffe0ff */
[----:B------:R-:W-:Y:S01]  /*6fb0*/  R2UR UR9, R166 ;  /* 0x00000000a60972ca */ /* 0x000fe200000e0000 */
[----:B------:R-:W-:Y:S01]  /*6fc0*/  UIADD3 UR10, UP0, UPT, UR46, 0x680, URZ ;  /* 0x000006802e0a7890 */ /* 0x000fe2000ff1e0ff */
[----:B------:R-:W-:Y:S01]  /*6fd0*/  R2UR UR8, R165 ;  /* 0x00000000a50872ca */ /* 0x000fe200000e0000 */
[----:B------:R-:W-:Y:S02]  /*6fe0*/  UMOV UR7, UR36 ;  /* 0x0000002400077c82 */ /* 0x000fe40008000000 */
[----:B------:R-:W-:Y:S01]  /*6ff0*/  IMAD.U32 R185, RZ, RZ, UR12 ;  /* 0x0000000cffb97e24 */ /* 0x000fe2000f8e00ff */
[----:B------:R-:W-:Y:S04]  /*7000*/  UIADD3.X UR11, UPT, UPT, URZ, UR47, URZ, UP0, !UPT ;  /* 0x0000002fff0b7290 */ /* 0x000fe800087fe4ff */
[----:B------:R-:W-:Y:S03]  /*7010*/  R2UR UR4, R185 ;  /* 0x00000000b90472ca */ /* 0x000fe600000e0000 */
[----:B------:R-:W-:Y:S02]  /*7020*/  USHF.L.U32 UR5, UR9, 0x6, URZ ;  /* 0x0000000609057899 */ /* 0x000fe400080006ff */
[----:B------:R-:W-:Y:S09]  /*7030*/  USHF.L.U32 UR6, UR8, 0x7, URZ ;  /* 0x0000000708067899 */ /* 0x000ff200080006ff */
[----:B------:R1:W-:Y:S01]  /*7040*/  UTMASTG.3D [UR4], [UR10] ;  /* 0x000000040a0073b5 */ /* 0x0003e20008010000 */
[----:B------:R0:W-:Y:S01]  /*7050*/  UTMACMDFLUSH ;  /* 0x00000000000079b7 */ /* 0x0001e20000000000 */
[----:B-1----:R-:W-:Y:S04]  /*7060*/  DEPBAR.LE SB0, 0x0 ;  /* 0x000080000000791a */ /* 0x002fe80000000000 */
.L_x_110:
[----:B------:R-:W-:Y:S05]  /*7070*/  BSYNC.RECONVERGENT B0 ;  /* 0x0000000000007941 */ /* 0x000fea0003800200 */
.L_x_109:
[----:B------:R-:W-:Y:S01]  /*7080*/  BAR.SYNC.DEFER_BLOCKING 0x1, 0x80 ;  /* 0x0042000000007b1d */ /* 0x000fe20000010000 */
[----:B------:R-:W-:Y:S01]  /*7090*/  ISETP.NE.AND P2, PT, R186, RZ, PT ;  /* 0x000000ffba00720c */ /* 0x000fe20003f45270 */
[----:B------:R-:W-:Y:S01]  /*70a0*/  IMAD.IADD R166, R75, 0x1, R145 ;  /* 0x000000014ba67824 */ /* 0x000fe200078e0291 */
[----:B------:R-:W-:Y:S01]  /*70b0*/  ISETP.NE.AND P0, PT, R188, 0x2, PT ;  /* 0x00000002bc00780c */ /* 0x000fe20003f05270 */
[----:B------:R-:W-:Y:S01]  /*70c0*/  IMAD.IADD R165, R77, 0x1, R164 ;  /* 0x000000014da57824 */ /* 0x000fe200078e02a4 */
[----:B------:R-:W-:Y:S02]  /*70d0*/  ISETP.NE.AND P1, PT, R187, 0x4, PT ;  /* 0x00000004bb00780c */ /* 0x000fe40003f25270 */
[----:B------:R-:W-:Y:S02]  /*70e0*/  SEL R0, RZ, 0x1, P0 ;  /* 0x00000001ff007807 */ /* 0x000fe40000000000 */
[----:B------:R-:W-:Y:S02]  /*70f0*/  SEL R3, RZ, 0x1, P1 ;  /* 0x00000001ff037807 */ /* 0x000fe40000800000 */
[----:B------:R-:W-:Y:S02]  /*7100*/  LOP3.LUT R183, R183, R0, RZ, 0x3c, !PT ;  /* 0x00000000b7b77212 */ /* 0x000fe400078e3cff */
[----:B------:R-:W-:Y:S02]  /*7110*/  LOP3.LUT R184, R184, R3, RZ, 0x3c, !PT ;  /* 0x00000003b8b87212 */ /* 0x000fe400078e3cff */
[----:B------:R-:W-:Y:S02]  /*7120*/  @P2 R2UR UR36, R181 ;  /* 0x00000000b52422ca */ /* 0x000fe400000e0000 */
[----:B------:R-:W-:Y:S02]  /*7130*/  SEL R188, R188, RZ, P0 ;  /* 0x000000ffbcbc7207 */ /* 0x000fe40000000000 */
[----:B------:R-:W-:Y:S01]  /*7140*/  SEL R76, R187, RZ, P1 ;  /* 0x000000ffbb4c7207 */ /* 0x000fe20000800000 */
[----:B------:R-:W-:Y:S10]  /*7150*/  @P2 BRA `(.L_x_111) ;  /* 0xffffffdc00382947 */ /* 0x000ff4000383ffff */
[----:B------:R-:W-:Y:S05]  /*7160*/  EXIT ;  /* 0x000000000000794d */ /* 0x000fea0003800000 */
.L_x_24:
[----:B--2---:R2:W4:Y:S02]  /*7170*/  SYNCS.PHASECHK.TRANS64.TRYWAIT P0, [R3+URZ+0xc0], R2 ;  /* 0x0000c002030075a7 */ /* 0x00452400080011ff */
[----:B----4-:R-:W-:Y:S05]  /*7180*/  @!P0 NANOSLEEP.SYNCS 0x989680 ;  /* 0x009896800000895d */ /* 0x010fea0003900000 */
[----:B------:R-:W4:Y:S02]  /*7190*/  @!P0 SYNCS.PHASECHK.TRANS64 P0, [R3+URZ+0xc0], R2 ;  /* 0x0000c002030085a7 */ /* 0x000f2400080010ff */
[----:B----4-:R-:W-:Y:S05]  /*71a0*/  @!P0 BRA `(.L_x_24) ;  /* 0xfffffffc00f08947 */ /* 0x010fea000383ffff */
[----:B------:R-:W-:Y:S05]  /*71b0*/  BRA `(.L_x_112) ;  /* 0xffffffa400747947 */ /* 0x000fea000383ffff */
.L_x_27:
[----:B-1----:R-:W-:-:S07]  /*71c0*/  MOV R2, UR33 ;  /* 0x0000002100027c02 */ /* 0x002fce0008000f00 */
.L_x_113:
[----:B-1----:R1:W2:Y:S02]  /*71d0*/  SYNCS.PHASECHK.TRANS64.TRYWAIT P0, [R2+URZ+0x18], R5 ;  /* 0x00001805020075a7 */ /* 0x0022a400080011ff */
[----:B--2---:R-:W-:Y:S05]  /*71e0*/  @!P0 NANOSLEEP.SYNCS 0x989680 ;  /* 0x009896800000895d */ /* 0x004fea0003900000 */
[----:B------:R-:W2:Y:S02]  /*71f0*/  @!P0 SYNCS.PHASECHK.TRANS64 P0, [R2+URZ+0x18], R5 ;  /* 0x00001805020085a7 */ /* 0x000ea400080010ff */
[----:B--2---:R-:W-:Y:S05]  /*7200*/  @!P0 BRA `(.L_x_113) ;  /* 0xfffffffc00f08947 */ /* 0x004fea000383ffff */
[----:B------:R-:W-:Y:S05]  /*7210*/  BRA `(.L_x_26) ;  /* 0xffffffa400dc7947 */ /* 0x000fea000383ffff */
.L_x_34:
[----:B-1----:R-:W-:-:S07]  /*7220*/  MOV R2, UR17 ;  /* 0x0000001100027c02 */ /* 0x002fce0008000f00 */
.L_x_114:
[----:B-1----:R1:W2:Y:S02]  /*7230*/  SYNCS.PHASECHK.TRANS64.TRYWAIT P0, [R2+URZ+0x18], R5 ;  /* 0x00001805020075a7 */ /* 0x0022a400080011ff */
[----:B--2---:R-:W-:Y:S05]  /*7240*/  @!P0 NANOSLEEP.SYNCS 0x989680 ;  /* 0x009896800000895d */ /* 0x004fea0003900000 */
[----:B------:R-:W2:Y:S02]  /*7250*/  @!P0 SYNCS.PHASECHK.TRANS64 P0, [R2+URZ+0x18], R5 ;  /* 0x00001805020085a7 */ /* 0x000ea400080010ff */
[----:B--2---:R-:W-:Y:S05]  /*7260*/  @!P0 BRA `(.L_x_114) ;  /* 0xfffffffc00f08947 */ /* 0x004fea000383ffff */
[----:B------:R-:W-:Y:S05]  /*7270*/  BRA `(.L_x_33) ;  /* 0xffffffa800987947 */ /* 0x000fea000383ffff */
.L_x_39:
[----:B-1----:R1:W2:Y:S02]  /*7280*/  SYNCS.PHASECHK.TRANS64.TRYWAIT P0, [R2+URZ+0x50], R3 ;  /* 0x00005003020075a7 */ /* 0x0022a400080011ff */
[----:B--2---:R-:W-:Y:S05]  /*7290*/  @!P0 NANOSLEEP.SYNCS 0x989680 ;  /* 0x009896800000895d */ /* 0x004fea0003900000 */
[----:B------:R-:W2:Y:S02]  /*72a0*/  @!P0 SYNCS.PHASECHK.TRANS64 P0, [R2+URZ+0x50], R3 ;  /* 0x00005003020085a7 */ /* 0x000ea400080010ff */
[----:B--2---:R-:W-:Y:S05]  /*72b0*/  @!P0 BRA `(.L_x_39) ;  /* 0xfffffffc00f08947 */ /* 0x004fea000383ffff */
[----:B------:R-:W-:Y:S05]  /*72c0*/  BRA `(.L_x_115) ;  /* 0xffffffac003c7947 */ /* 0x000fea000383ffff */
.L_x_43:
[----:B---3--:R-:W-:-:S07]  /*72d0*/  MOV R0, UR5 ;  /* 0x0000000500007c02 */ /* 0x008fce0008000f00 */
.L_x_116:
[----:B-1----:R1:W2:Y:S02]  /*72e0*/  SYNCS.PHASECHK.TRANS64.TRYWAIT P0, [R0+URZ], R3 ;  /* 0x00000003000075a7 */ /* 0x0022a400080011ff */
[----:B--2---:R-:W-:Y:S05]  /*72f0*/  @!P0 NANOSLEEP.SYNCS 0x989680 ;  /* 0x009896800000895d */ /* 0x004fea0003900000 */
[----:B------:R-:W2:Y:S02]  /*7300*/  @!P0 SYNCS.PHASECHK.TRANS64 P0, [R0+URZ], R3 ;  /* 0x00000003000085a7 */ /* 0x000ea400080010ff */
[----:B--2---:R-:W-:Y:S05]  /*7310*/  @!P0 BRA `(.L_x_116) ;  /* 0xfffffffc00f08947 */ /* 0x004fea000383ffff */
[----:B------:R-:W-:Y:S05]  /*7320*/  BRA `(.L_x_117) ;  /* 0xffffffb000ac7947 */ /* 0x000fea000383ffff */
.L_x_44:
[----:B---3--:R-:W-:-:S07]  /*7330*/  MOV R0, UR5 ;  /* 0x0000000500007c02 */ /* 0x008fce0008000f00 */
.L_x_118:
[----:B-1----:R1:W2:Y:S02]  /*7340*/  SYNCS.PHASECHK.TRANS64.TRYWAIT P0, [R0+URZ], R3 ;  /* 0x00000003000075a7 */ /* 0x0022a400080011ff */
[----:B--2---:R-:W-:Y:S05]  /*7350*/  @!P0 NANOSLEEP.SYNCS 0x989680 ;  /* 0x009896800000895d */ /* 0x004fea0003900000 */
[----:B------:R-:W2:Y:S02]  /*7360*/  @!P0 SYNCS.PHASECHK.TRANS64 P0, [R0+URZ], R3 ;  /* 0x00000003000085a7 */ /* 0x000ea400080010ff */
[----:B--2---:R-:W-:Y:S05]  /*7370*/  @!P0 BRA `(.L_x_118) ;  /* 0xfffffffc00f08947 */ /* 0x004fea000383ffff */
[----:B------:R-:W-:Y:S05]  /*7380*/  BRA `(.L_x_119) ;  /* 0xffffffb000b87947 */ /* 0x000fea000383ffff */
.L_x_47:
[----:B-1----:R1:W2:Y:S02]  /*7390*/  SYNCS.PHASECHK.TRANS64.TRYWAIT P0, [R0+URZ+0xb0], R5 ;  /* 0x0000b005000075a7 */ /* 0x0022a400080011ff */
[----:B--2---:R-:W-:Y:S05]  /*73a0*/  @!P0 NANOSLEEP.SYNCS 0x989680 ;  /* 0x009896800000895d */ /* 0x004fea0003900000 */
[----:B------:R-:W2:Y:S02]  /*73b0*/  @!P0 SYNCS.PHASECHK.TRANS64 P0, [R0+URZ+0xb0], R5 ;  /* 0x0000b005000085a7 */ /* 0x000ea400080010ff */
[----:B--2---:R-:W-:Y:S05]  /*73c0*/  @!P0 BRA `(.L_x_47) ;  /* 0xfffffffc00f08947 */ /* 0x004fea000383ffff */
[----:B------:R-:W-:Y:S05]  /*73d0*/  BRA `(.L_x_120) ;  /* 0xffffffb400187947 */ /* 0x000fea000383ffff */
.L_x_48:
[----:B------:R-:W-:-:S07]  /*73e0*/  MOV R0, UR5 ;  /* 0x0000000500007c02 */ /* 0x000fce0008000f00 */
.L_x_121:
[----:B-1----:R1:W2:Y:S02]  /*73f0*/  SYNCS.PHASECHK.TRANS64.TRYWAIT P0, [R0+URZ+0x60], R7 ;  /* 0x00006007000075a7 */ /* 0x0022a400080011ff */
[----:B--2---:R-:W-:Y:S05]  /*7400*/  @!P0 NANOSLEEP.SYNCS 0x989680 ;  /* 0x009896800000895d */ /* 0x004fea0003900000 */
[----:B------:R-:W2:Y:S02]  /*7410*/  @!P0 SYNCS.PHASECHK.TRANS64 P0, [R0+URZ+0x60], R7 ;  /* 0x00006007000085a7 */ /* 0x000ea400080010ff */
[----:B--2---:R-:W-:Y:S05]  /*7420*/  @!P0 BRA `(.L_x_121) ;  /* 0xfffffffc00f08947 */ /* 0x004fea000383ffff */
[----:B------:R-:W-:Y:S05]  /*7430*/  BRA `(.L_x_122) ;  /* 0xffffffb400287947 */ /* 0x000fea000383ffff */
.L_x_49:
[----:B-1----:R1:W2:Y:S02]  /*7440*/  SYNCS.PHASECHK.TRANS64.TRYWAIT P1, [R0+URZ+0x50], R5 ;  /* 0x00005005000075a7 */ /* 0x0022a400080211ff */
[----:B--2---:R-:W-:Y:S05]  /*7450*/  @!P1 NANOSLEEP.SYNCS 0x989680 ;  /* 0x009896800000995d */ /* 0x004fea0003900000 */
[----:B------:R-:W2:Y:S02]  /*7460*/  @!P1 SYNCS.PHASECHK.TRANS64 P1, [R0+URZ+0x50], R5 ;  /* 0x00005005000095a7 */ /* 0x000ea400080210ff */
[----:B--2---:R-:W-:Y:S05]  /*7470*/  @!P1 BRA `(.L_x_49) ;  /* 0xfffffffc00f09947 */ /* 0x004fea000383ffff */
[----:B------:R-:W-:Y:S05]  /*7480*/  BRA `(.L_x_123) ;  /* 0xffffffb400587947 */ /* 0x000fea000383ffff */
.L_x_52:
[----:B------:R-:W-:-:S07]  /*7490*/  MOV R0, UR5 ;  /* 0x0000000500007c02 */ /* 0x000fce0008000f00 */
.L_x_124:
[----:B-1----:R1:W2:Y:S02]  /*74a0*/  SYNCS.PHASECHK.TRANS64.TRYWAIT P0, [R0+URZ+0x60], R3 ;  /* 0x00006003000075a7 */ /* 0x0022a400080011ff */
[----:B--2---:R-:W-:Y:S05]  /*74b0*/  @!P0 NANOSLEEP.SYNCS 0x989680 ;  /* 0x009896800000895d */ /* 0x004fea0003900000 */
[----:B------:R-:W2:Y:S02]  /*74c0*/  @!P0 SYNCS.PHASECHK.TRANS64 P0, [R0+URZ+0x60], R3 ;  /* 0x00006003000085a7 */ /* 0x000ea400080010ff */
[----:B--2---:R-:W-:Y:S05]  /*74d0*/  @!P0 BRA `(.L_x_124) ;  /* 0xfffffffc00f08947 */ /* 0x004fea000383ffff */
[----:B------:R-:W-:Y:S05]  /*74e0*/  BRA `(.L_x_51) ;  /* 0xffffffb400ac7947 */ /* 0x000fea000383ffff */
.L_x_61:
[----:B-1----:R-:W-:-:S04]  /*74f0*/  MOV R4, UR6 ;  /* 0x0000000600047c02 */ /* 0x002fc80008000f00 */
[----:B------:R1:W2:Y:S03]  /*7500*/  SYNCS.PHASECHK.TRANS64.TRYWAIT P0, [R4+URZ+0x8], R5 ;  /* 0x00000805040075a7 */ /* 0x0002a600080011ff */
[----:B--2---:R-:W-:Y:S05]  /*7510*/  @!P0 NANOSLEEP.SYNCS 0x989680 ;  /* 0x009896800000895d */ /* 0x004fea0003900000 */
[----:B------:R-:W2:Y:S02]  /*7520*/  @!P0 SYNCS.PHASECHK.TRANS64 P0, [R4+URZ+0x8], R5 ;  /* 0x00000805040085a7 */ /* 0x000ea400080010ff */
[----:B--2---:R-:W-:Y:S05]  /*7530*/  @!P0 BRA `(.L_x_61) ;  /* 0xfffffffc00ec8947 */ /* 0x004fea000383ffff */
[----:B------:R-:W-:Y:S05]  /*7540*/  BRA `(.L_x_60) ;  /* 0xffffffb800607947 */ /* 0x000fea000383ffff */
.L_x_63:
[----:B------:R-:W-:Y:S01]  /*7550*/  BSSY B0, `(.L_x_125) ;  /* 0x0000006000007945 */ /* 0x000fe20003800000 */
[----:B------:R-:W-:-:S07]  /*7560*/  MOV R15, 0xffffffff ;  /* 0xffffffff000f7802 */ /* 0x000fce0000000f00 */
[----:B-1---5:R-:W-:Y:S05]  /*7570*/  WARPSYNC.COLLECTIVE R15, `(.L_x_126) ;  /* 0x000000000f0c7348 */ /* 0x022fea0003c00000 */
[----:B------:R-:W-:Y:S02]  /*7580*/  ELECT P6, UR79, PT ;  /* 0x00000000004f782f */ /* 0x000fe400038c0000 */
[----:B------:R-:W-:Y:S01]  /*7590*/  MOV R14, UR79 ;  /* 0x0000004f000e7c02 */ /* 0x000fe20008000f00 */
[----:B-1---5:R-:W-:Y:S10]  /*75a0*/  ENDCOLLECTIVE ;  /* 0x000000000000791b */ /* 0x022ff40003800000 */
.L_x_126:
[----:B------:R-:W-:Y:S05]  /*75b0*/  BSYNC B0 ;  /* 0x0000000000007941 */ /* 0x000fea0003800000 */
.L_x_125:
[----:B------:R-:W-:Y:S05]  /*75c0*/  BRA `(.L_x_127) ;  /* 0xffffffb800907947 */ /* 0x000fea000383ffff */
.L_x_65:
[----:B-1----:R-:W-:-:S04]  /*75d0*/  MOV R2, UR6 ;  /* 0x0000000600027c02 */ /* 0x002fc80008000f00 */
[----:B------:R1:W2:Y:S03]  /*75e0*/  SYNCS.PHASECHK.TRANS64.TRYWAIT P0, [R2+URZ+0x8], R3 ;  /* 0x00000803020075a7 */ /* 0x0002a600080011ff */
[----:B--2---:R-:W-:Y:S05]  /*75f0*/  @!P0 NANOSLEEP.SYNCS 0x989680 ;  /* 0x009896800000895d */ /* 0x004fea0003900000 */
[----:B------:R-:W2:Y:S02]  /*7600*/  @!P0 SYNCS.PHASECHK.TRANS64 P0, [R2+URZ+0x8], R3 ;  /* 0x00000803020085a7 */ /* 0x000ea400080010ff */
[----:B--2---:R-:W-:Y:S05]  /*7610*/  @!P0 BRA `(.L_x_65) ;  /* 0xfffffffc00ec8947 */ /* 0x004fea000383ffff */
[----:B------:R-:W-:Y:S05]  /*7620*/  BRA `(.L_x_64) ;  /* 0xffffffb800947947 */ /* 0x000fea000383ffff */
.L_x_66:
[----:B-1----:R1:W2:Y:S02]  /*7630*/  SYNCS.PHASECHK.TRANS64.TRYWAIT P0, [R0+URZ+0x50], R5 ;  /* 0x00005005000075a7 */ /* 0x0022a400080011ff */
[----:B--2---:R-:W-:Y:S05]  /*7640*/  @!P0 NANOSLEEP.SYNCS 0x989680 ;  /* 0x009896800000895d */ /* 0x004fea0003900000 */
[----:B------:R-:W2:Y:S02]  /*7650*/  @!P0 SYNCS.PHASECHK.TRANS64 P0, [R0+URZ+0x50], R5 ;  /* 0x00005005000085a7 */ /* 0x000ea400080010ff */
[----:B--2---:R-:W-:Y:S05]  /*7660*/  @!P0 BRA `(.L_x_66) ;  /* 0xfffffffc00f08947 */ /* 0x004fea000383ffff */
[----:B------:R-:W-:Y:S05]  /*7670*/  BRA `(.L_x_128) ;  /* 0xffffffbc00807947 */ /* 0x000fea000383ffff */
.L_x_68:
[----:B------:R-:W-:-:S07]  /*7680*/  MOV R0, UR9 ;  /* 0x0000000900007c02 */ /* 0x000fce0008000f00 */
.L_x_129:
[----:B-1----:R1:W2:Y:S02]  /*7690*/  SYNCS.PHASECHK.TRANS64.TRYWAIT P0, [R0+URZ+0x90], R5 ;  /* 0x00009005000075a7 */ /* 0x0022a400080011ff */
[----:B--2---:R-:W-:Y:S05]  /*76a0*/  @!P0 NANOSLEEP.SYNCS 0x989680 ;  /* 0x009896800000895d */ /* 0x004fea0003900000 */
[----:B------:R-:W2:Y:S02]  /*76b0*/  @!P0 SYNCS.PHASECHK.TRANS64 P0, [R0+URZ+0x90], R5 ;  /* 0x00009005000085a7 */ /* 0x000ea400080010ff */
[----:B--2---:R-:W-:Y:S05]  /*76c0*/  @!P0 BRA `(.L_x_129) ;  /* 0xfffffffc00f08947 */ /* 0x004fea000383ffff */
[----:B------:R-:W-:Y:S05]  /*76d0*/  BRA `(.L_x_130) ;  /* 0xffffffbc00cc7947 */ /* 0x000fea000383ffff */
.L_x_71:
[----:B------:R-:W-:Y:S07]  /*76e0*/  MOV R0, UR8 ;  /* 0x0000000800007c02 */ /* 0x000fee0008000f00 */
.L_x_131:
[----:B-1----:R1:W2:Y:S02]  /*76f0*/  SYNCS.PHASECHK.TRANS64.TRYWAIT P0, [R0+URZ], R5 ;  /* 0x00000005000075a7 */ /* 0x0022a400080011ff */
[----:B--2---:R-:W-:Y:S05]  /*7700*/  @!P0 NANOSLEEP.SYNCS 0x989680 ;  /* 0x009896800000895d */ /* 0x004fea0003900000 */
[----:B------:R-:W2:Y:S02]  /*7710*/  @!P0 SYNCS.PHASECHK.TRANS64 P0, [R0+URZ], R5 ;  /* 0x00000005000085a7 */ /* 0x000ea400080010ff */
[----:B--2---:R-:W-:Y:S05]  /*7720*/  @!P0 BRA `(.L_x_131) ;  /* 0xfffffffc00f08947 */ /* 0x004fea000383ffff */
[----:B------:R-:W-:Y:S05]  /*7730*/  BRA `(.L_x_70) ;  /* 0xffffffbc00e07947 */ /* 0x000fea000383ffff */
.L_x_75:
[----:B-1----:R-:W-:-:S07]  /*7740*/  MOV R0, UR8 ;  /* 0x0000000800007c02 */ /* 0x002fce0008000f00 */
.L_x_132:
[----:B-1----:R1:W2:Y:S02]  /*7750*/  SYNCS.PHASECHK.TRANS64.TRYWAIT P0, [R0+URZ], R3 ;  /* 0x00000003000075a7 */ /* 0x0022a400080011ff */
[----:B--2---:R-:W-:Y:S05]  /*7760*/  @!P0 NANOSLEEP.SYNCS 0x989680 ;  /* 0x009896800000895d */ /* 0x004fea0003900000 */
[----:B------:R-:W2:Y:S02]  /*7770*/  @!P0 SYNCS.PHASECHK.TRANS64 P0, [R0+URZ], R3 ;  /* 0x00000003000085a7 */ /* 0x000ea400080010ff */
[----:B--2---:R-:W-:Y:S05]  /*7780*/  @!P0 BRA `(.L_x_132) ;  /* 0xfffffffc00f08947 */ /* 0x004fea000383ffff */
[----:B------:R-:W-:Y:S05]  /*7790*/  BRA `(.L_x_133) ;  /* 0xffffffc000d47947 */ /* 0x000fea000383ffff */
.L_x_76:
[----:B------:R-:W-:-:S07]  /*77a0*/  MOV R0, UR8 ;  /* 0x0000000800007c02 */ /* 0x000fce0008000f00 */
.L_x_134:
[----:B-1----:R1:W2:Y:S02]  /*77b0*/  SYNCS.PHASECHK.TRANS64.TRYWAIT P0, [R0+URZ], R3 ;  /* 0x00000003000075a7 */ /* 0x0022a400080011ff */
[----:B--2---:R-:W-:Y:S05]  /*77c0*/  @!P0 NANOSLEEP.SYNCS 0x989680 ;  /* 0x009896800000895d */ /* 0x004fea0003900000 */
[----:B------:R-:W2:Y:S02]  /*77d0*/  @!P0 SYNCS.PHASECHK.TRANS64 P0, [R0+URZ], R3 ;  /* 0x00000003000085a7 */ /* 0x000ea400080010ff */
[----:B--2---:R-:W-:Y:S05]  /*77e0*/  @!P0 BRA `(.L_x_134) ;  /* 0xfffffffc00f08947 */ /* 0x004fea000383ffff */
[----:B------:R-:W-:Y:S05]  /*77f0*/  BRA `(.L_x_135) ;  /* 0xffffffc000e07947 */ /* 0x000fea000383ffff */
.L_x_77:
[----:B------:R-:W-:-:S07]  /*7800*/  MOV R0, UR8 ;  /* 0x0000000800007c02 */ /* 0x000fce0008000f00 */
.L_x_136:
[----:B-1----:R1:W2:Y:S02]  /*7810*/  SYNCS.PHASECHK.TRANS64.TRYWAIT P0, [R0+URZ], R3 ;  /* 0x00000003000075a7 */ /* 0x0022a400080011ff */
[----:B--2---:R-:W-:Y:S05]  /*7820*/  @!P0 NANOSLEEP.SYNCS 0x989680 ;  /* 0x009896800000895d */ /* 0x004fea0003900000 */
[----:B------:R-:W2:Y:S02]  /*7830*/  @!P0 SYNCS.PHASECHK.TRANS64 P0, [R0+URZ], R3 ;  /* 0x00000003000085a7 */ /* 0x000ea400080010ff */
[----:B--2---:R-:W-:Y:S05]  /*7840*/  @!P0 BRA `(.L_x_136) ;  /* 0xfffffffc00f08947 */ /* 0x004fea000383ffff */
[----:B------:R-:W-:Y:S05]  /*7850*/  BRA `(.L_x_137) ;  /* 0xffffffc000ec7947 */ /* 0x000fea000383ffff */
.L_x_80:
[----:B------:R-:W-:-:S07]  /*7860*/  MOV R0, UR7 ;  /* 0x0000000700007c02 */ /* 0x000fce0008000f00 */
.L_x_138:
[----:B-1----:R1:W2:Y:S02]  /*7870*/  SYNCS.PHASECHK.TRANS64.TRYWAIT P1, [R0+URZ+0xd0], R3 ;  /* 0x0000d003000075a7 */ /* 0x0022a400080211ff */
[----:B--2---:R-:W-:Y:S05]  /*7880*/  @!P1 NANOSLEEP.SYNCS 0x989680 ;  /* 0x009896800000995d */ /* 0x004fea0003900000 */
[----:B------:R-:W2:Y:S02]  /*7890*/  @!P1 SYNCS.PHASECHK.TRANS64 P1, [R0+URZ+0xd0], R3 ;  /* 0x0000d003000095a7 */ /* 0x000ea400080210ff */
[----:B--2---:R-:W-:Y:S05]  /*78a0*/  @!P1 BRA `(.L_x_138) ;  /* 0xfffffffc00f09947 */ /* 0x004fea000383ffff */
[----:B------:R-:W-:Y:S05]  /*78b0*/  BRA `(.L_x_139) ;  /* 0xffffffc400387947 */ /* 0x000fea000383ffff */
.L_x_85:
[----:B--2---:R2:W4:Y:S02]  /*78c0*/  SYNCS.PHASECHK.TRANS64.TRYWAIT P0, [R0+URZ+0x50], R3 ;  /* 0x00005003000075a7 */ /* 0x00452400080011ff */
[----:B----4-:R-:W-:Y:S05]  /*78d0*/  @!P0 NANOSLEEP.SYNCS 0x989680 ;  /* 0x009896800000895d */ /* 0x010fea0003900000 */
[----:B------:R-:W4:Y:S02]  /*78e0*/  @!P0 SYNCS.PHASECHK.TRANS64 P0, [R0+URZ+0x50], R3 ;  /* 0x00005003000085a7 */ /* 0x000f2400080010ff */
[----:B----4-:R-:W-:Y:S05]  /*78f0*/  @!P0 BRA `(.L_x_85) ;  /* 0xfffffffc00f08947 */ /* 0x010fea000383ffff */
[----:B------:R-:W-:Y:S05]  /*7900*/  BRA `(.L_x_140) ;  /* 0xffffffc8003c7947 */ /* 0x000fea000383ffff */
.L_x_88:
[----:B------:R-:W-:Y:S07]  /*7910*/  MOV R0, UR6 ;  /* 0x0000000600007c02 */ /* 0x000fee0008000f00 */
.L_x_141:
[----:B--2---:R2:W4:Y:S02]  /*7920*/  SYNCS.PHASECHK.TRANS64.TRYWAIT P0, [R0+URZ+0x48], R3 ;  /* 0x00004803000075a7 */ /* 0x00452400080011ff */
[----:B----4-:R-:W-:Y:S05]  /*7930*/  @!P0 NANOSLEEP.SYNCS 0x989680 ;  /* 0x009896800000895d */ /* 0x010fea0003900000 */
[----:B------:R-:W4:Y:S02]  /*7940*/  @!P0 SYNCS.PHASECHK.TRANS64 P0, [R0+URZ+0x48], R3 ;  /* 0x00004803000085a7 */ /* 0x000f2400080010ff */
[----:B----4-:R-:W-:Y:S05]  /*7950*/  @!P0 BRA `(.L_x_141) ;  /* 0xfffffffc00f08947 */ /* 0x010fea000383ffff */
[----:B------:R-:W-:Y:S05]  /*7960*/  BRA `(.L_x_87) ;  /* 0xffffffcc00287947 */ /* 0x000fea000383ffff */
.L_x_91:
[----:B------:R-:W-:Y:S07]  /*7970*/  MOV R3, UR6 ;  /* 0x0000000600037c02 */ /* 0x000fee0008000f00 */
.L_x_142:
[----:B-1----:R1:W2:Y:S02]  /*7980*/  SYNCS.PHASECHK.TRANS64.TRYWAIT P2, [R3+URZ+0x38], R26 ;  /* 0x0000381a030075a7 */ /* 0x0022a400080411ff */
[----:B--2---:R-:W-:Y:S05]  /*7990*/  @!P2 NANOSLEEP.SYNCS 0x989680 ;  /* 0x009896800000a95d */ /* 0x004fea0003900000 */
[----:B------:R-:W2:Y:S02]  /*79a0*/  @!P2 SYNCS.PHASECHK.TRANS64 P2, [R3+URZ+0x38], R26 ;  /* 0x0000381a0300a5a7 */ /* 0x000ea400080410ff */
[----:B--2---:R-:W-:Y:S05]  /*79b0*/  @!P2 BRA `(.L_x_142) ;  /* 0xfffffffc00f0a947 */ /* 0x004fea000383ffff */
[----:B------:R-:W-:Y:S05]  /*79c0*/  BRA `(.L_x_143) ;  /* 0xffffffcc00bc7947 */ /* 0x000fea000383ffff */
.L_x_94:
[----:B--2---:R2:W3:Y:S02]  /*79d0*/  SYNCS.PHASECHK.TRANS64.TRYWAIT P0, [R0+URZ+0x50], R3 ;  /* 0x00005003000075a7 */ /* 0x0044e400080011ff */
[----:B---3--:R-:W-:Y:S05]  /*79e0*/  @!P0 NANOSLEEP.SYNCS 0x989680 ;  /* 0x009896800000895d */ /* 0x008fea0003900000 */
[----:B------:R-:W3:Y:S02]  /*79f0*/  @!P0 SYNCS.PHASECHK.TRANS64 P0, [R0+URZ+0x50], R3 ;  /* 0x00005003000085a7 */ /* 0x000ee400080010ff */
[----:B---3--:R-:W-:Y:S05]  /*7a00*/  @!P0 BRA `(.L_x_94) ;  /* 0xfffffffc00f08947 */ /* 0x008fea000383ffff */
[----:B------:R-:W-:Y:S05]  /*7a10*/  BRA `(.L_x_144) ;  /* 0xffffffd4001c7947 */ /* 0x000fea000383ffff */
.L_x_105:
[----:B-1----:R-:W-:Y:S04]  /*7a20*/  MOV R0, UR43 ;  /* 0x0000002b00007c02 */ /* 0x002fe80008000f00 */
[----:B------:R1:W2:Y:S03]  /*7a30*/  SYNCS.PHASECHK.TRANS64.TRYWAIT P1, [R0+URZ+0x30], R3 ;  /* 0x00003003000075a7 */ /* 0x0002a600080211ff */
[----:B--2---:R-:W-:Y:S05]  /*7a40*/  @!P1 NANOSLEEP.SYNCS 0x989680 ;  /* 0x009896800000995d */ /* 0x004fea0003900000 */
[----:B------:R-:W2:Y:S02]  /*7a50*/  @!P1 SYNCS.PHASECHK.TRANS64 P1, [R0+URZ+0x30], R3 ;  /* 0x00003003000095a7 */ /* 0x000ea400080210ff */
[----:B--2---:R-:W-:Y:S05]  /*7a60*/  @!P1 BRA `(.L_x_105) ;  /* 0xfffffffc00ec9947 */ /* 0x004fea000383ffff */
[----:B------:R-:W-:Y:S05]  /*7a70*/  BRA `(.L_x_104) ;  /* 0xffffffe000187947 */ /* 0x000fea000383ffff */
.L_x_107:
[----:B------:R1:W1:Y:S02]  /*7a80*/  SYNCS.PHASECHK.TRANS64.TRYWAIT P1, [R187+URZ+0x70], R2 ;  /* 0x00007002bb0075a7 */ /* 0x00026400080211ff */
[----:B-1----:R-:W-:Y:S05]  /*7a90*/  @!P1 NANOSLEEP.SYNCS 0x989680 ;  /* 0x009896800000995d */ /* 0x002fea0003900000 */
[----:B------:R-:W1:Y:S02]  /*7aa0*/  @!P1 SYNCS.PHASECHK.TRANS64 P1, [R187+URZ+0x70], R2 ;  /* 0x00007002bb0095a7 */ /* 0x000e6400080210ff */
[----:B-1----:R-:W-:Y:S05]  /*7ab0*/  @!P1 BRA `(.L_x_107) ;  /* 0xfffffffc00f09947 */ /* 0x002fea000383ffff */
[----:B------:R-:W-:Y:S05]  /*7ac0*/  BRA `(.L_x_106) ;  /* 0xffffffe0005c7947 */ /* 0x000fea000383ffff */
        .weak           $__internal_0_$__cuda_sm10x_tcgen05_guardrail_trap_col_being_dealloced_not_returned_by_alloc
        .type           $__internal_0_$__cuda_sm10x_tcgen05_guardrail_trap_col_being_dealloced_not_returned_by_alloc,@function
        .size           $__internal_0_$__cuda_sm10x_tcgen05_guardrail_trap_col_being_dealloced_not_returned_by_alloc,($__internal_1_$__cuda_sm10x_tcgen05_guardrail_trap_phase_invalid_during_alloc - $__internal_0_$__cuda_sm10x_tcgen05_guardrail_trap_col_being_dealloced_not_returned_by_alloc)
$__internal_0_$__cuda_sm10x_tcgen05_guardrail_trap_col_being_dealloced_not_returned_by_alloc:
[----:B------:R-:W-:Y:S05]  /*7ad0*/  BPT.TRAP 0x1 ;  /* 0x000000040000795c */ /* 0x000fea0000300000 */
[----:B------:R-:W-:-:S04]  /*7ae0*/  HFMA2 R3, -RZ, RZ, 0, 0 ;  /* 0x00000000ff037431 */ /* 0x000fc800000001ff */
[----:B------:R-:W-:Y:S05]  /*7af0*/  RET.REL.NODEC R2 `(_ZN7cutlass13device_kernelINS_4gemm6kernel13GemmUniversalIN4cute5tupleIJiiiiEEENS1_10collective13CollectiveMmaINS1_35MainloopSm100TmaUmmaWarpSpecializedILi3ELi2ELi4ENS5_IJNS4_1CILi2EEENSA_ILi1EEESC_EEEEENS5_IJNSA_ILi256EEENSA_ILi64EEENSA_ILi128EEEEEEaNS5_IJlSC_lEEEaSJ_NS4_8TiledMMAINS4_8MMA_AtomIJNS4_21SM100_MMA_S8_2x1SM_SSIaaiLi256ELi64ELNS4_4UMMA5MajorE0ELSO_0ELNSN_8SaturateE0EEEEEENS4_6LayoutINS5_IJSC_SC_SC_EEENS5_IJNSA_ILi0EEESU_SU_EEEEENS5_IJNS4_10UnderscoreESX_SX_EEEEENS4_18SM100_TMA_2SM_LOADENS4_14ComposedLayoutINS4_7SwizzleILi3ELi4ELi3EEENS4_18smem_ptr_flag_bitsILi8EEENSS_INS5_IJNSA_ILi8EEESH_EEENS5_IJSH_SC_EEEEEEEvNS4_8identityES10_S1A_vS1B_EENS_8epilogue10collective18CollectiveEpilogueINS1D_23Sm100TmaWarpSpecializedILi1ELi1ELi64ELb0ELb0EEEJNS5_IJSH_SG_SH_EEENS5_IJNSS_ISH_SC_EENSS_ISG_SC_EEEEEaSJ_aSJ_NS1D_6fusion15FusionCallbacksIS1H_NS1M_17LinearCombinationIaiaiLNS_15FloatRoundStyleE2EEES1I_S1L_JEEENS4_5SM1004TMEM4LOAD26SM100_TMEM_LOAD_32dp32b64xENS4_13SM90_TMA_LOADENS11_INS12_ILi2ELi4ELi3EEES15_NSS_INS5_IJS16_SG_EEENS5_IJSG_SC_EEEEEEENS4_39AutoVectorizingCopyWithAssumedAlignmentILi128EEENS4_14SM90_TMA_STOREES21_S23_S23_EEEvvEEEEvNT_6ParamsE) ;  /* 0xffffff8402407950 */ /* 0x000fea0003c3ffff */
        .weak           $__internal_1_$__cuda_sm10x_tcgen05_guardrail_trap_phase_invalid_during_alloc
        .type           $__internal_1_$__cuda_sm10x_tcgen05_guardrail_trap_phase_invalid_during_alloc,@function
        .size           $__internal_1_$__cuda_sm10x_tcgen05_guardrail_trap_phase_invalid_during_alloc,($__internal_2_$__cuda_sm10x_tcgen05_guardrail_trap_unallocated_columns_being_dealloced - $__internal_1_$__cuda_sm10x_tcgen05_guardrail_trap_phase_invalid_during_alloc)
$__internal_1_$__cuda_sm10x_tcgen05_guardrail_trap_phase_invalid_during_alloc:
[----:B------:R-:W-:Y:S05]  /*7b00*/  BPT.TRAP 0x1 ;  /* 0x000000040000795c */ /* 0x000fea0000300000 */
[----:B------:R-:W-:-:S04]  /*7b10*/  MOV R3, 0x0 ;  /* 0x0000000000037802 */ /* 0x000fc80000000f00 */
[----:B------:R-:W-:Y:S05]  /*7b20*/  RET.REL.NODEC R2 `(_ZN7cutlass13device_kernelINS_4gemm6kernel13GemmUniversalIN4cute5tupleIJiiiiEEENS1_10collective13CollectiveMmaINS1_35MainloopSm100TmaUmmaWarpSpecializedILi3ELi2ELi4ENS5_IJNS4_1CILi2EEENSA_ILi1EEESC_EEEEENS5_IJNSA_ILi256EEENSA_ILi64EEENSA_ILi128EEEEEEaNS5_IJlSC_lEEEaSJ_NS4_8TiledMMAINS4_8MMA_AtomIJNS4_21SM100_MMA_S8_2x1SM_SSIaaiLi256ELi64ELNS4_4UMMA5MajorE0ELSO_0ELNSN_8SaturateE0EEEEEENS4_6LayoutINS5_IJSC_SC_SC_EEENS5_IJNSA_ILi0EEESU_SU_EEEEENS5_IJNS4_10UnderscoreESX_SX_EEEEENS4_18SM100_TMA_2SM_LOADENS4_14ComposedLayoutINS4_7SwizzleILi3ELi4ELi3EEENS4_18smem_ptr_flag_bitsILi8EEENSS_INS5_IJNSA_ILi8EEESH_EEENS5_IJSH_SC_EEEEEEEvNS4_8identityES10_S1A_vS1B_EENS_8epilogue10collective18CollectiveEpilogueINS1D_23Sm100TmaWarpSpecializedILi1ELi1ELi64ELb0ELb0EEEJNS5_IJSH_SG_SH_EEENS5_IJNSS_ISH_SC_EENSS_ISG_SC_EEEEEaSJ_aSJ_NS1D_6fusion15FusionCallbacksIS1H_NS1M_17LinearCombinationIaiaiLNS_15FloatRoundStyleE2EEES1I_S1L_JEEENS4_5SM1004TMEM4LOAD26SM100_TMEM_LOAD_32dp32b64xENS4_13SM90_TMA_LOADENS11_INS12_ILi2ELi4ELi3EEES15_NSS_INS5_IJS16_SG_EEENS5_IJSG_SC_EEEEEEENS4_39AutoVectorizingCopyWithAssumedAlignmentILi128EEENS4_14SM90_TMA_STOREES21_S23_S23_EEEvvEEEEvNT_6ParamsE) ;  /* 0xffffff8402347950 */ /* 0x000fea0003c3ffff */
        .weak           $__internal_2_$__cuda_sm10x_tcgen05_guardrail_trap_unallocated_columns_being_dealloced
        .type           $__internal_2_$__cuda_sm10x_tcgen05_guardrail_trap_unallocated_columns_being_dealloced,@function
        .size           $__internal_2_$__cuda_sm10x_tcgen05_guardrail_trap_unallocated_columns_being_dealloced,(.L_x_146 - $__internal_2_$__cuda_sm10x_tcgen05_guardrail_trap_unallocated_columns_being_dealloced)
$__internal_2_$__cuda_sm10x_tcgen05_guardrail_trap_unallocated_columns_being_dealloced:
[----:B------:R-:W-:Y:S05]  /*7b30*/  BPT.TRAP 0x1 ;  /* 0x000000040000795c */ /* 0x000fea0000300000 */
[----:B------:R-:W-:-:S04]  /*7b40*/  HFMA2 R3, -RZ, RZ, 0, 0 ;  /* 0x00000000ff037431 */ /* 0x000fc800000001ff */
[----:B------:R-:W-:Y:S05]  /*7b50*/  RET.REL.NODEC R2 `(_ZN7cutlass13device_kernelINS_4gemm6kernel13GemmUniversalIN4cute5tupleIJiiiiEEENS1_10collective13CollectiveMmaINS1_35MainloopSm100TmaUmmaWarpSpecializedILi3ELi2ELi4ENS5_IJNS4_1CILi2EEENSA_ILi1EEESC_EEEEENS5_IJNSA_ILi256EEENSA_ILi64EEENSA_ILi128EEEEEEaNS5_IJlSC_lEEEaSJ_NS4_8TiledMMAINS4_8MMA_AtomIJNS4_21SM100_MMA_S8_2x1SM_SSIaaiLi256ELi64ELNS4_4UMMA5MajorE0ELSO_0ELNSN_8SaturateE0EEEEEENS4_6LayoutINS5_IJSC_SC_SC_EEENS5_IJNSA_ILi0EEESU_SU_EEEEENS5_IJNS4_10UnderscoreESX_SX_EEEEENS4_18SM100_TMA_2SM_LOADENS4_14ComposedLayoutINS4_7SwizzleILi3ELi4ELi3EEENS4_18smem_ptr_flag_bitsILi8EEENSS_INS5_IJNSA_ILi8EEESH_EEENS5_IJSH_SC_EEEEEEEvNS4_8identityES10_S1A_vS1B_EENS_8epilogue10collective18CollectiveEpilogueINS1D_23Sm100TmaWarpSpecializedILi1ELi1ELi64ELb0ELb0EEEJNS5_IJSH_SG_SH_EEENS5_IJNSS_ISH_SC_EENSS_ISG_SC_EEEEEaSJ_aSJ_NS1D_6fusion15FusionCallbacksIS1H_NS1M_17LinearCombinationIaiaiLNS_15FloatRoundStyleE2EEES1I_S1L_JEEENS4_5SM1004TMEM4LOAD26SM100_TMEM_LOAD_32dp32b64xENS4_13SM90_TMA_LOADENS11_INS12_ILi2ELi4ELi3EEES15_NSS_INS5_IJS16_SG_EEENS5_IJSG_SC_EEEEEEENS4_39AutoVectorizingCopyWithAssumedAlignmentILi128EEENS4_14SM90_TMA_STOREES21_S23_S23_EEEvvEEEEvNT_6ParamsE) ;  /* 0xffffff8402287950 */ /* 0x000fea0003c3ffff */
.L_x_145:
[----:B------:R-:W-:-:S00]  /*7b60*/  BRA `(.L_x_145) ;  /* 0xfffffffc00fc7947 */ /* 0x000fc0000383ffff */
[----:B------:R-:W-:-:S00]  /*7b70*/  NOP ;  /* 0x0000000000007918 */ /* 0x000fc00000000000 */
        /* <DEDUP_REMOVED lines=8> */
.L_x_146:


//--------------------- .nv.global.init           --------------------------
	.section	.nv.global.init,"aw",@progbits
.nv.global.init:
	.type		$str$27,@object
	.size		$str$27,($str$28 - $str$27)
$str$27:
        /*0000*/ 	.byte	0x28, 0x61, 0x64, 0x64, 0x72, 0x65, 0x73, 0x73, 0x20, 0x26, 0x20, 0x6d, 0x61, 0x73, 0x6b, 0x29
        /*0010*/ 	.byte	0x20, 0x3d, 0x3d, 0x20, 0x30, 0x00
	.type		$str$28,@object
	.size		$str$28,($str$26 - $str$28)
$str$28:
        /*0016*/ 	.byte	0x2f, 0x74, 0x6d, 0x70, 0x2f, 0x63, 0x75, 0x74, 0x6c, 0x61, 0x73, 0x73, 0x5f, 0x73, 0x77, 0x65
        /*0026*/ 	.byte	0x65, 0x70, 0x5f, 0x73, 0x72, 0x63, 0x2f, 0x69, 0x6e, 0x63, 0x6c, 0x75, 0x64, 0x65, 0x2f, 0x63
        /*0036*/ 	.byte	0x75, 0x74, 0x65, 0x2f, 0x70, 0x6f, 0x69, 0x6e, 0x74, 0x65, 0x72, 0x5f, 0x66, 0x6c, 0x61, 0x67
        /*0046*/ 	.byte	0x67, 0x65, 0x64, 0x2e, 0x68, 0x70, 0x70, 0x00
	.type		$str$26,@object
	.size		$str$26,($str$25 - $str$26)
$str$26:
        /*004e*/ 	.byte	0x2f, 0x74, 0x6d, 0x70, 0x2f, 0x63, 0x75, 0x74, 0x6c, 0x61, 0x73, 0x73, 0x5f, 0x73, 0x77, 0x65
        /*005e*/ 	.byte	0x65, 0x70, 0x5f, 0x73, 0x72, 0x63, 0x2f, 0x69, 0x6e, 0x63, 0x6c, 0x75, 0x64, 0x65, 0x2f, 0x63
        /*006e*/ 	.byte	0x75, 0x74, 0x65, 0x2f, 0x61, 0x74, 0x6f, 0x6d, 0x2f, 0x63, 0x6f, 0x70, 0x79, 0x5f, 0x74, 0x72
        /*007e*/ 	.byte	0x61, 0x69, 0x74, 0x73, 0x5f, 0x73, 0x6d, 0x31, 0x30, 0x30, 0x2e, 0x68, 0x70, 0x70, 0x00
	.type		$str$25,@object
	.size		$str$25,(__unnamed_1 - $str$25)
$str$25:
        /*008d*/ 	.byte	0x28, 0x28, 0x75, 0x69, 0x6e, 0x74, 0x33, 0x32, 0x5f, 0x74, 0x28, 0x74, 0x68, 0x72, 0x65, 0x61
        /*009d*/ 	.byte	0x64, 0x49, 0x64, 0x78, 0x2e, 0x78, 0x29, 0x20, 0x2f, 0x20, 0x33, 0x32, 0x29, 0x20, 0x25, 0x20
        /*00ad*/ 	.byte	0x34, 0x29, 0x20, 0x3d, 0x3d, 0x20, 0x28, 0x28, 0x28, 0x74, 0x6d, 0x65, 0x6d, 0x5f, 0x61, 0x64
        /*00bd*/ 	.byte	0x64, 0x72, 0x20, 0x3e, 0x3e, 0x20, 0x31, 0x36, 0x29, 0x20, 0x2f, 0x20, 0x33, 0x32, 0x29, 0x20
        /*00cd*/ 	.byte	0x25, 0x20, 0x34, 0x29, 0x00
	.type		__unnamed_1,@object
	.size		__unnamed_1,(__unnamed_2 - __unnamed_1)
__unnamed_1:
        /*00d2*/ 	.byte	0x61, 0x75, 0x74, 0x6f, 0x20, 0x63, 0x75, 0x74, 0x65, 0x3a, 0x3a, 0x61, 0x73, 0x5f, 0x70, 0x6f
        /* <DEDUP_REMOVED lines=24> */
        /*0262*/ 	.byte	0x5d, 0x00
	.type		__unnamed_2,@object
	.size		__unnamed_2,(.L_2 - __unnamed_2)
__unnamed_2:
        /* <DEDUP_REMOVED lines=42> */
        /*0504*/ 	.byte	0x43, 0x3c, 0x30, 0x3e, 0x3e, 0x3e, 0x3e, 0x5d, 0x00
.L_2:


//--------------------- .nv.shared._ZN7cutlass13device_kernelINS_4gemm6kernel13GemmUniversalIN4cute5tupleIJiiiiEEENS1_10collective13CollectiveMmaINS1_35MainloopSm100TmaUmmaWarpSpecializedILi3ELi2ELi4ENS5_IJNS4_1CILi2EEENSA_ILi1EEESC_EEEEENS5_IJNSA_ILi256EEENSA_ILi64EEENSA_ILi128EEEEEEaNS5_IJlSC_lEEEaSJ_NS4_8TiledMMAINS4_8MMA_AtomIJNS4_21SM100_MMA_S8_2x1SM_SSIaaiLi256ELi64ELNS4_4UMMA5MajorE0ELSO_0ELNSN_8SaturateE0EEEEEENS4_6LayoutINS5_IJSC_SC_SC_EEENS5_IJNSA_ILi0EEESU_SU_EEEEENS5_IJNS4_10UnderscoreESX_SX_EEEEENS4_18SM100_TMA_2SM_LOADENS4_14ComposedLayoutINS4_7SwizzleILi3ELi4ELi3EEENS4_18smem_ptr_flag_bitsILi8EEENSS_INS5_IJNSA_ILi8EEESH_EEENS5_IJSH_SC_EEEEEEEvNS4_8identityES10_S1A_vS1B_EENS_8epilogue10collective18CollectiveEpilogueINS1D_23Sm100TmaWarpSpecializedILi1ELi1ELi64ELb0ELb0EEEJNS5_IJSH_SG_SH_EEENS5_IJNSS_ISH_SC_EENSS_ISG_SC_EEEEEaSJ_aSJ_NS1D_6fusion15FusionCallbacksIS1H_NS1M_17LinearCombinationIaiaiLNS_15FloatRoundStyleE2EEES1I_S1L_JEEENS4_5SM1004TMEM4LOAD26SM100_TMEM_LOAD_32dp32b64xENS4_13SM90_TMA_LOADENS11_INS12_ILi2ELi4ELi3EEES15_NSS_INS5_IJS16_SG_EEENS5_IJSG_SC_EEEEEEENS4_39AutoVectorizingCopyWithAssumedAlignmentILi128EEENS4_14SM90_TMA_STOREES21_S23_S23_EEEvvEEEEvNT_6ParamsE --------------------------
	.section	.nv.shared._ZN7cutlass13device_kernelINS_4gemm6kernel13GemmUniversalIN4cute5tupleIJiiiiEEENS1_10collective13CollectiveMmaINS1_35MainloopSm100TmaUmmaWarpSpecializedILi3ELi2ELi4ENS5_IJNS4_1CILi2EEENSA_ILi1EEESC_EEEEENS5_IJNSA_ILi256EEENSA_ILi64EEENSA_ILi128EEEEEEaNS5_IJlSC_lEEEaSJ_NS4_8TiledMMAINS4_8MMA_AtomIJNS4_21SM100_MMA_S8_2x1SM_SSIaaiLi256ELi64ELNS4_4UMMA5MajorE0ELSO_0ELNSN_8SaturateE0EEEEEENS4_6LayoutINS5_IJSC_SC_SC_EEENS5_IJNSA_ILi0EEESU_SU_EEEEENS5_IJNS4_10UnderscoreESX_SX_EEEEENS4_18SM100_TMA_2SM_LOADENS4_14ComposedLayoutINS4_7SwizzleILi3ELi4ELi3EEENS4_18smem_ptr_flag_bitsILi8EEENSS_INS5_IJNSA_ILi8EEESH_EEENS5_IJSH_SC_EEEEEEEvNS4_8identityES10_S1A_vS1B_EENS_8epilogue10collective18CollectiveEpilogueINS1D_23Sm100TmaWarpSpecializedILi1ELi1ELi64ELb0ELb0EEEJNS5_IJSH_SG_SH_EEENS5_IJNSS_ISH_SC_EENSS_ISG_SC_EEEEEaSJ_aSJ_NS1D_6fusion15FusionCallbacksIS1H_NS1M_17LinearCombinationIaiaiLNS_15FloatRoundStyleE2EEES1I_S1L_JEEENS4_5SM1004TMEM4LOAD26SM100_TMEM_LOAD_32dp32b64xENS4_13SM90_TMA_LOADENS11_INS12_ILi2ELi4ELi3EEES15_NSS_INS5_IJS16_SG_EEENS5_IJSG_SC_EEEEEEENS4_39AutoVectorizingCopyWithAssumedAlignmentILi128EEENS4_14SM90_TMA_STOREES21_S23_S23_EEEvvEEEEvNT_6ParamsE,"aw",@nobits
	.sectionflags	@""
	.align	16
	.zero		1024


//--------------------- .nv.shared.reserved.0     --------------------------
	.section	.nv.shared.reserved.0,"aw",@nobits
	.weak		__nv_reservedSMEM_offset_0_alias
	.size		__nv_reservedSMEM_offset_0_alias, 0, 64
	.other		__nv_reservedSMEM_offset_0_alias,@"STO_CUDA_RESERVED_SHARED STV_DEFAULT"
__nv_reservedSMEM_offset_0_alias:
	.zero		0
.nv.shared.reserved.0:
	.zero		64
	.weak		__nv_reservedSMEM_tcgen05_partition
	.type		__nv_reservedSMEM_tcgen05_partition,@object
	.size		__nv_reservedSMEM_tcgen05_partition,(.L_0 - __nv_reservedSMEM_tcgen05_partition)
__nv_reservedSMEM_tcgen05_partition:
	.zero		32
.L_0:


//--------------------- .nv.global                --------------------------
	.section	.nv.global,"aw",@nobits
.nv.global:
	.type		_ZN39_INTERNAL_fa973fa9_4_k_cu_16183891_94844cute1_E,@object
	.size		_ZN39_INTERNAL_fa973fa9_4_k_cu_16183891_94844cute1_E,(_ZN39_INTERNAL_fa973fa9_4_k_cu_16183891_94844cuda3std3__45__cpo6cbeginE - _ZN39_INTERNAL_fa973fa9_4_k_cu_16183891_94844cute1_E)
_ZN39_INTERNAL_fa973fa9_4_k_cu_16183891_94844cute1_E:
	.zero		1
	.type		_ZN39_INTERNAL_fa973fa9_4_k_cu_16183891_94844cuda3std3__45__cpo6cbeginE,@object
	.size		_ZN39_INTERNAL_fa973fa9_4_k_cu_16183891_94844cuda3std3__45__cpo6cbeginE,(_ZN39_INTERNAL_fa973fa9_4_k_cu_16183891_94844cuda3std3__48in_placeE - _ZN39_INTERNAL_fa973fa9_4_k_cu_16183891_94844cuda3std3__45__cpo6cbeginE)
_ZN39_INTERNAL_fa973fa9_4_k_cu_16183891_94844cuda3std3__45__cpo6cbeginE:
	.zero		1
	.type		_ZN39_INTERNAL_fa973fa9_4_k_cu_16183891_94844cuda3std3__48in_placeE,@object
	.size		_ZN39_INTERNAL_fa973fa9_4_k_cu_16183891_94844cuda3std3__48in_placeE,(_ZN39_INTERNAL_fa973fa9_4_k_cu_16183891_94844cuda3std6ranges3__45__cpo9iter_moveE - _ZN39_INTERNAL_fa973fa9_4_k_cu_16183891_94844cuda3std3__48in_placeE)
_ZN39_INTERNAL_fa973fa9_4_k_cu_16183891_94844cuda3std3__48in_placeE:
	.zero		1
	.type		_ZN39_INTERNAL_fa973fa9_4_k_cu_16183891_94844cuda3std6ranges3__45__cpo9iter_moveE,@object
	.size		_ZN39_INTERNAL_fa973fa9_4_k_cu_16183891_94844cuda3std6ranges3__45__cpo9iter_moveE,(_ZN39_INTERNAL_fa973fa9_4_k_cu_16183891_94844cuda3std3__45__cpo5beginE - _ZN39_INTERNAL_fa973fa9_4_k_cu_16183891_94844cuda3std6ranges3__45__cpo9iter_moveE)
_ZN39_INTERNAL_fa973fa9_4_k_cu_16183891_94844cuda3std6ranges3__45__cpo9iter_moveE:
	.zero		1
	.type		_ZN39_INTERNAL_fa973fa9_4_k_cu_16183891_94844cuda3std3__45__cpo5beginE,@object
	.size		_ZN39_INTERNAL_fa973fa9_4_k_cu_16183891_94844cuda3std3__45__cpo5beginE,(_ZN39_INTERNAL_fa973fa9_4_k_cu_16183891_94844cuda3std3__441_GLOBAL__N__fa973fa9_4_k_cu_16183891_94846ignoreE - _ZN39_INTERNAL_fa973fa9_4_k_cu_16183891_94844cuda3std3__45__cpo5beginE)
_ZN39_INTERNAL_fa973fa9_4_k_cu_16183891_94844cuda3std3__45__cpo5beginE:
	.zero		1
	.type		_ZN39_INTERNAL_fa973fa9_4_k_cu_16183891_94844cuda3std3__441_GLOBAL__N__fa973fa9_4_k_cu_16183891_94846ignoreE,@object
	.size		_ZN39_INTERNAL_fa973fa9_4_k_cu_16183891_94844cuda3std3__441_GLOBAL__N__fa973fa9_4_k_cu_16183891_94846ignoreE,(_ZN39_INTERNAL_fa973fa9_4_k_cu_16183891_94844cute7productE - _ZN39_INTERNAL_fa973fa9_4_k_cu_16183891_94844cuda3std3__441_GLOBAL__N__fa973fa9_4_k_cu_16183891_94846ignoreE)
_ZN39_INTERNAL_fa973fa9_4_k_cu_16183891_94844cuda3std3__441_GLOBAL__N__fa973fa9_4_k_cu_16183891_94846ignoreE:
	.zero		1
	.type		_ZN39_INTERNAL_fa973fa9_4_k_cu_16183891_94844cute7productE,@object
	.size		_ZN39_INTERNAL_fa973fa9_4_k_cu_16183891_94844cute7productE,(_ZN39_INTERNAL_fa973fa9_4_k_cu_16183891_94844cuda3std3__45__cpo3endE - _ZN39_INTERNAL_fa973fa9_4_k_cu_16183891_94844cute7productE)
_ZN39_INTERNAL_fa973fa9_4_k_cu_16183891_94844cute7productE:
	.zero		1
	.type		_ZN39_INTERNAL_fa973fa9_4_k_cu_16183891_94844cuda3std3__45__cpo3endE,@object
	.size		_ZN39_INTERNAL_fa973fa9_4_k_cu_16183891_94844cuda3std3__45__cpo3endE,(_ZN39_INTERNAL_fa973fa9_4_k_cu_16183891_94844cuda3std3__419piecewise_constructE - _ZN39_INTERNAL_fa973fa9_4_k_cu_16183891_94844cuda3std3__45__cpo3endE)
_ZN39_INTERNAL_fa973fa9_4_k_cu_16183891_94844cuda3std3__45__cpo3endE:
	.zero		1
	.type		_ZN39_INTERNAL_fa973fa9_4_k_cu_16183891_94844cuda3std3__419piecewise_constructE,@object
	.size		_ZN39_INTERNAL_fa973fa9_4_k_cu_16183891_94844cuda3std3__419piecewise_constructE,(_ZN39_INTERNAL_fa973fa9_4_k_cu_16183891_94844cuda3std3__45__cpo4cendE - _ZN39_INTERNAL_fa973fa9_4_k_cu_16183891_94844cuda3std3__419piecewise_constructE)
_ZN39_INTERNAL_fa973fa9_4_k_cu_16183891_94844cuda3std3__419piecewise_constructE:
	.zero		1
	.type		_ZN39_INTERNAL_fa973fa9_4_k_cu_16183891_94844cuda3std3__45__cpo4cendE,@object
	.size		_ZN39_INTERNAL_fa973fa9_4_k_cu_16183891_94844cuda3std3__45__cpo4cendE,(_ZN39_INTERNAL_fa973fa9_4_k_cu_16183891_94844cuda3std6ranges3__45__cpo4swapE - _ZN39_INTERNAL_fa973fa9_4_k_cu_16183891_94844cuda3std3__45__cpo4cendE)
_ZN39_INTERNAL_fa973fa9_4_k_cu_16183891_94844cuda3std3__45__cpo4cendE:
	.zero		1
	.type		_ZN39_INTERNAL_fa973fa9_4_k_cu_16183891_94844cuda3std6ranges3__45__cpo4swapE,@object
	.size		_ZN39_INTERNAL_fa973fa9_4_k_cu_16183891_94844cuda3std6ranges3__45__cpo4swapE,(.L_10 - _ZN39_INTERNAL_fa973fa9_4_k_cu_16183891_94844cuda3std6ranges3__45__cpo4swapE)
_ZN39_INTERNAL_fa973fa9_4_k_cu_16183891_94844cuda3std6ranges3__45__cpo4swapE:
	.zero		1
.L_10:


//--------------------- .nv.constant0._ZN7cutlass13device_kernelINS_4gemm6kernel13GemmUniversalIN4cute5tupleIJiiiiEEENS1_10collective13CollectiveMmaINS1_35MainloopSm100TmaUmmaWarpSpecializedILi3ELi2ELi4ENS5_IJNS4_1CILi2EEENSA_ILi1EEESC_EEEEENS5_IJNSA_ILi256EEENSA_ILi64EEENSA_ILi128EEEEEEaNS5_IJlSC_lEEEaSJ_NS4_8TiledMMAINS4_8MMA_AtomIJNS4_21SM100_MMA_S8_2x1SM_SSIaaiLi256ELi64ELNS4_4UMMA5MajorE0ELSO_0ELNSN_8SaturateE0EEEEEENS4_6LayoutINS5_IJSC_SC_SC_EEENS5_IJNSA_ILi0EEESU_SU_EEEEENS5_IJNS4_10UnderscoreESX_SX_EEEEENS4_18SM100_TMA_2SM_LOADENS4_14ComposedLayoutINS4_7SwizzleILi3ELi4ELi3EEENS4_18smem_ptr_flag_bitsILi8EEENSS_INS5_IJNSA_ILi8EEESH_EEENS5_IJSH_SC_EEEEEEEvNS4_8identityES10_S1A_vS1B_EENS_8epilogue10collective18CollectiveEpilogueINS1D_23Sm100TmaWarpSpecializedILi1ELi1ELi64ELb0ELb0EEEJNS5_IJSH_SG_SH_EEENS5_IJNSS_ISH_SC_EENSS_ISG_SC_EEEEEaSJ_aSJ_NS1D_6fusion15FusionCallbacksIS1H_NS1M_17LinearCombinationIaiaiLNS_15FloatRoundStyleE2EEES1I_S1L_JEEENS4_5SM1004TMEM4LOAD26SM100_TMEM_LOAD_32dp32b64xENS4_13SM90_TMA_LOADENS11_INS12_ILi2ELi4ELi3EEES15_NSS_INS5_IJS16_SG_EEENS5_IJSG_SC_EEEEEEENS4_39AutoVectorizingCopyWithAssumedAlignmentILi128EEENS4_14SM90_TMA_STOREES21_S23_S23_EEEvvEEEEvNT_6ParamsE --------------------------
	.section	.nv.constant0._ZN7cutlass13device_kernelINS_4gemm6kernel13GemmUniversalIN4cute5tupleIJiiiiEEENS1_10collective13CollectiveMmaINS1_35MainloopSm100TmaUmmaWarpSpecializedILi3ELi2ELi4ENS5_IJNS4_1CILi2EEENSA_ILi1EEESC_EEEEENS5_IJNSA_ILi256EEENSA_ILi64EEENSA_ILi128EEEEEEaNS5_IJlSC_lEEEaSJ_NS4_8TiledMMAINS4_8MMA_AtomIJNS4_21SM100_MMA_S8_2x1SM_SSIaaiLi256ELi64ELNS4_4UMMA5MajorE0ELSO_0ELNSN_8SaturateE0EEEEEENS4_6LayoutINS5_IJSC_SC_SC_EEENS5_IJNSA_ILi0EEESU_SU_EEEEENS5_IJNS4_10UnderscoreESX_SX_EEEEENS4_18SM100_TMA_2SM_LOADENS4_14ComposedLayoutINS4_7SwizzleILi3ELi4ELi3EEENS4_18smem_ptr_flag_bitsILi8EEENSS_INS5_IJNSA_ILi8EEESH_EEENS5_IJSH_SC_EEEEEEEvNS4_8identityES10_S1A_vS1B_EENS_8epilogue10collective18CollectiveEpilogueINS1D_23Sm100TmaWarpSpecializedILi1ELi1ELi64ELb0ELb0EEEJNS5_IJSH_SG_SH_EEENS5_IJNSS_ISH_SC_EENSS_ISG_SC_EEEEEaSJ_aSJ_NS1D_6fusion15FusionCallbacksIS1H_NS1M_17LinearCombinationIaiaiLNS_15FloatRoundStyleE2EEES1I_S1L_JEEENS4_5SM1004TMEM4LOAD26SM100_TMEM_LOAD_32dp32b64xENS4_13SM90_TMA_LOADENS11_INS12_ILi2ELi4ELi3EEES15_NSS_INS5_IJS16_SG_EEENS5_IJSG_SC_EEEEEEENS4_39AutoVectorizingCopyWithAssumedAlignmentILi128EEENS4_14SM90_TMA_STOREES21_S23_S23_EEEvvEEEEvNT_6ParamsE,"a",@progbits
	.sectionflags	@""
	.align	4
.nv.constant0._ZN7cutlass13device_kernelINS_4gemm6kernel13GemmUniversalIN4cute5tupleIJiiiiEEENS1_10collective13CollectiveMmaINS1_35MainloopSm100TmaUmmaWarpSpecializedILi3ELi2ELi4ENS5_IJNS4_1CILi2EEENSA_ILi1EEESC_EEEEENS5_IJNSA_ILi256EEENSA_ILi64EEENSA_ILi128EEEEEEaNS5_IJlSC_lEEEaSJ_NS4_8TiledMMAINS4_8MMA_AtomIJNS4_21SM100_MMA_S8_2x1SM_SSIaaiLi256ELi64ELNS4_4UMMA5MajorE0ELSO_0ELNSN_8SaturateE0EEEEEENS4_6LayoutINS5_IJSC_SC_SC_EEENS5_IJNSA_ILi0EEESU_SU_EEEEENS5_IJNS4_10UnderscoreESX_SX_EEEEENS4_18SM100_TMA_2SM_LOADENS4_14ComposedLayoutINS4_7SwizzleILi3ELi4ELi3EEENS4_18smem_ptr_flag_bitsILi8EEENSS_INS5_IJNSA_ILi8EEESH_EEENS5_IJSH_SC_EEEEEEEvNS4_8identityES10_S1A_vS1B_EENS_8epilogue10collective18CollectiveEpilogueINS1D_23Sm100TmaWarpSpecializedILi1ELi1ELi64ELb0ELb0EEEJNS5_IJSH_SG_SH_EEENS5_IJNSS_ISH_SC_EENSS_ISG_SC_EEEEEaSJ_aSJ_NS1D_6fusion15FusionCallbacksIS1H_NS1M_17LinearCombinationIaiaiLNS_15FloatRoundStyleE2EEES1I_S1L_JEEENS4_5SM1004TMEM4LOAD26SM100_TMEM_LOAD_32dp32b64xENS4_13SM90_TMA_LOADENS11_INS12_ILi2ELi4ELi3EEES15_NSS_INS5_IJS16_SG_EEENS5_IJSG_SC_EEEEEEENS4_39AutoVectorizingCopyWithAssumedAlignmentILi128EEENS4_14SM90_TMA_STOREES21_S23_S23_EEEvvEEEEvNT_6ParamsE:
	.zero		2944


//--------------------- SYMBOLS --------------------------

	.type		.nv.reservedSmem.offset0,@object
	.size		.nv.reservedSmem.offset0,0x4
	.type		.nv.reservedSmem.cap,@object
	.size		.nv.reservedSmem.cap,0x4
	.type		__assertfail,@function
